//
// Generated by NVIDIA NVVM Compiler
//
// Compiler Build ID: CL-36424714
// Cuda compilation tools, release 13.0, V13.0.88
// Based on NVVM 20.0.0
//

.version 9.0
.target sm_100
.address_size 64

	// .globl	_Z22matrix_multiply_simplePfS_S_m
// _ZZ15matrix_multiplyPfS_S_mE6tile_a has been demoted
// _ZZ15matrix_multiplyPfS_S_mE6tile_b has been demoted

.visible .entry _Z22matrix_multiply_simplePfS_S_m(
	.param .u64 .ptr .align 1 _Z22matrix_multiply_simplePfS_S_m_param_0,
	.param .u64 .ptr .align 1 _Z22matrix_multiply_simplePfS_S_m_param_1,
	.param .u64 .ptr .align 1 _Z22matrix_multiply_simplePfS_S_m_param_2,
	.param .u64 _Z22matrix_multiply_simplePfS_S_m_param_3
)
{
	.reg .pred 	%p<10>;
	.reg .b32 	%r<9>;
	.reg .b32 	%f<68>;
	.reg .b64 	%rd<105>;

	ld.param.u64 	%rd25, [_Z22matrix_multiply_simplePfS_S_m_param_0];
	ld.param.u64 	%rd26, [_Z22matrix_multiply_simplePfS_S_m_param_1];
	ld.param.u64 	%rd24, [_Z22matrix_multiply_simplePfS_S_m_param_3];
	cvta.to.global.u64 	%rd1, %rd26;
	cvta.to.global.u64 	%rd2, %rd25;
	mov.u32 	%r3, %ctaid.y;
	mov.u32 	%r4, %ntid.y;
	mov.u32 	%r5, %tid.y;
	mad.lo.s32 	%r1, %r3, %r4, %r5;
	mov.u32 	%r6, %ctaid.x;
	mov.u32 	%r7, %ntid.x;
	mov.u32 	%r8, %tid.x;
	mad.lo.s32 	%r2, %r6, %r7, %r8;
	setp.eq.s64 	%p1, %rd24, 0;
	mov.f32 	%f67, 0f00000000;
	@%p1 bra 	$L__BB0_12;
	cvt.u64.u32 	%rd28, %r1;
	mul.lo.s64 	%rd3, %rd24, %rd28;
	cvt.s64.s32 	%rd4, %r2;
	and.b64  	%rd5, %rd24, 7;
	setp.lt.u64 	%p2, %rd24, 8;
	mov.f32 	%f67, 0f00000000;
	mov.b64 	%rd103, 0;
	@%p2 bra 	$L__BB0_4;
	and.b64  	%rd103, %rd24, -8;
	shl.b64 	%rd29, %rd4, 2;
	add.s64 	%rd100, %rd1, %rd29;
	shl.b64 	%rd8, %rd24, 5;
	shl.b64 	%rd30, %rd3, 2;
	add.s64 	%rd31, %rd30, %rd2;
	add.s64 	%rd99, %rd31, 16;
	shl.b64 	%rd10, %rd24, 2;
	mov.f32 	%f67, 0f00000000;
	mov.u64 	%rd101, %rd103;
$L__BB0_3:
	.pragma "nounroll";
	ld.global.f32 	%f17, [%rd99+-16];
	ld.global.f32 	%f18, [%rd100];
	fma.rn.f32 	%f19, %f17, %f18, %f67;
	ld.global.f32 	%f20, [%rd99+-12];
	add.s64 	%rd32, %rd100, %rd10;
	ld.global.f32 	%f21, [%rd32];
	fma.rn.f32 	%f22, %f20, %f21, %f19;
	ld.global.f32 	%f23, [%rd99+-8];
	add.s64 	%rd33, %rd32, %rd10;
	ld.global.f32 	%f24, [%rd33];
	fma.rn.f32 	%f25, %f23, %f24, %f22;
	ld.global.f32 	%f26, [%rd99+-4];
	add.s64 	%rd34, %rd33, %rd10;
	ld.global.f32 	%f27, [%rd34];
	fma.rn.f32 	%f28, %f26, %f27, %f25;
	ld.global.f32 	%f29, [%rd99];
	add.s64 	%rd35, %rd34, %rd10;
	ld.global.f32 	%f30, [%rd35];
	fma.rn.f32 	%f31, %f29, %f30, %f28;
	ld.global.f32 	%f32, [%rd99+4];
	add.s64 	%rd36, %rd35, %rd10;
	ld.global.f32 	%f33, [%rd36];
	fma.rn.f32 	%f34, %f32, %f33, %f31;
	ld.global.f32 	%f35, [%rd99+8];
	add.s64 	%rd37, %rd36, %rd10;
	ld.global.f32 	%f36, [%rd37];
	fma.rn.f32 	%f37, %f35, %f36, %f34;
	ld.global.f32 	%f38, [%rd99+12];
	add.s64 	%rd38, %rd37, %rd10;
	ld.global.f32 	%f39, [%rd38];
	fma.rn.f32 	%f67, %f38, %f39, %f37;
	add.s64 	%rd101, %rd101, -8;
	add.s64 	%rd100, %rd100, %rd8;
	add.s64 	%rd99, %rd99, 32;
	setp.ne.s64 	%p3, %rd101, 0;
	@%p3 bra 	$L__BB0_3;
$L__BB0_4:
	setp.eq.s64 	%p4, %rd5, 0;
	@%p4 bra 	$L__BB0_12;
	and.b64  	%rd18, %rd24, 3;
	setp.lt.u64 	%p5, %rd5, 4;
	@%p5 bra 	$L__BB0_7;
	add.s64 	%rd39, %rd103, %rd3;
	shl.b64 	%rd40, %rd39, 2;
	add.s64 	%rd41, %rd2, %rd40;
	ld.global.f32 	%f41, [%rd41];
	mad.lo.s64 	%rd42, %rd103, %rd24, %rd4;
	shl.b64 	%rd43, %rd42, 2;
	add.s64 	%rd44, %rd1, %rd43;
	ld.global.f32 	%f42, [%rd44];
	fma.rn.f32 	%f43, %f41, %f42, %f67;
	add.s64 	%rd45, %rd103, 1;
	and.b64  	%rd46, %rd45, 4294967295;
	add.s64 	%rd47, %rd46, %rd3;
	shl.b64 	%rd48, %rd47, 2;
	add.s64 	%rd49, %rd2, %rd48;
	ld.global.f32 	%f44, [%rd49];
	mad.lo.s64 	%rd50, %rd46, %rd24, %rd4;
	shl.b64 	%rd51, %rd50, 2;
	add.s64 	%rd52, %rd1, %rd51;
	ld.global.f32 	%f45, [%rd52];
	fma.rn.f32 	%f46, %f44, %f45, %f43;
	add.s64 	%rd53, %rd103, 2;
	and.b64  	%rd54, %rd53, 4294967295;
	add.s64 	%rd55, %rd54, %rd3;
	shl.b64 	%rd56, %rd55, 2;
	add.s64 	%rd57, %rd2, %rd56;
	ld.global.f32 	%f47, [%rd57];
	mad.lo.s64 	%rd58, %rd54, %rd24, %rd4;
	shl.b64 	%rd59, %rd58, 2;
	add.s64 	%rd60, %rd1, %rd59;
	ld.global.f32 	%f48, [%rd60];
	fma.rn.f32 	%f49, %f47, %f48, %f46;
	add.s64 	%rd61, %rd103, 3;
	and.b64  	%rd62, %rd61, 4294967295;
	add.s64 	%rd63, %rd62, %rd3;
	shl.b64 	%rd64, %rd63, 2;
	add.s64 	%rd65, %rd2, %rd64;
	ld.global.f32 	%f50, [%rd65];
	mad.lo.s64 	%rd66, %rd62, %rd24, %rd4;
	shl.b64 	%rd67, %rd66, 2;
	add.s64 	%rd68, %rd1, %rd67;
	ld.global.f32 	%f51, [%rd68];
	fma.rn.f32 	%f67, %f50, %f51, %f49;
	add.s64 	%rd69, %rd103, 4;
	and.b64  	%rd103, %rd69, 4294967295;
$L__BB0_7:
	setp.eq.s64 	%p6, %rd18, 0;
	@%p6 bra 	$L__BB0_12;
	setp.eq.s64 	%p7, %rd18, 1;
	@%p7 bra 	$L__BB0_10;
	add.s64 	%rd70, %rd103, %rd3;
	shl.b64 	%rd71, %rd70, 2;
	add.s64 	%rd72, %rd2, %rd71;
	ld.global.f32 	%f53, [%rd72];
	mad.lo.s64 	%rd73, %rd103, %rd24, %rd4;
	shl.b64 	%rd74, %rd73, 2;
	add.s64 	%rd75, %rd1, %rd74;
	ld.global.f32 	%f54, [%rd75];
	fma.rn.f32 	%f55, %f53, %f54, %f67;
	add.s64 	%rd76, %rd103, 1;
	and.b64  	%rd77, %rd76, 4294967295;
	add.s64 	%rd78, %rd77, %rd3;
	shl.b64 	%rd79, %rd78, 2;
	add.s64 	%rd80, %rd2, %rd79;
	ld.global.f32 	%f56, [%rd80];
	mad.lo.s64 	%rd81, %rd77, %rd24, %rd4;
	shl.b64 	%rd82, %rd81, 2;
	add.s64 	%rd83, %rd1, %rd82;
	ld.global.f32 	%f57, [%rd83];
	fma.rn.f32 	%f67, %f56, %f57, %f55;
	add.s64 	%rd84, %rd103, 2;
	and.b64  	%rd103, %rd84, 4294967295;
$L__BB0_10:
	and.b64  	%rd85, %rd24, 1;
	setp.eq.b64 	%p8, %rd85, 1;
	not.pred 	%p9, %p8;
	@%p9 bra 	$L__BB0_12;
	add.s64 	%rd86, %rd103, %rd3;
	shl.b64 	%rd87, %rd86, 2;
	add.s64 	%rd88, %rd2, %rd87;
	ld.global.f32 	%f58, [%rd88];
	mad.lo.s64 	%rd89, %rd103, %rd24, %rd4;
	shl.b64 	%rd90, %rd89, 2;
	add.s64 	%rd91, %rd1, %rd90;
	ld.global.f32 	%f59, [%rd91];
	fma.rn.f32 	%f67, %f58, %f59, %f67;
$L__BB0_12:
	ld.param.u64 	%rd98, [_Z22matrix_multiply_simplePfS_S_m_param_2];
	cvta.to.global.u64 	%rd92, %rd98;
	cvt.u64.u32 	%rd93, %r1;
	cvt.s64.s32 	%rd94, %r2;
	mad.lo.s64 	%rd95, %rd24, %rd93, %rd94;
	shl.b64 	%rd96, %rd95, 2;
	add.s64 	%rd97, %rd92, %rd96;
	st.global.f32 	[%rd97], %f67;
	ret;

}
	// .globl	_Z15matrix_multiplyPfS_S_m
.visible .entry _Z15matrix_multiplyPfS_S_m(
	.param .u64 .ptr .align 1 _Z15matrix_multiplyPfS_S_m_param_0,
	.param .u64 .ptr .align 1 _Z15matrix_multiplyPfS_S_m_param_1,
	.param .u64 .ptr .align 1 _Z15matrix_multiplyPfS_S_m_param_2,
	.param .u64 _Z15matrix_multiplyPfS_S_m_param_3
)
{
	.reg .pred 	%p<7>;
	.reg .b32 	%r<29>;
	.reg .b32 	%f<368>;
	.reg .b64 	%rd<87>;
	// demoted variable
	.shared .align 4 .b8 _ZZ15matrix_multiplyPfS_S_mE6tile_a[1024];
	// demoted variable
	.shared .align 4 .b8 _ZZ15matrix_multiplyPfS_S_mE6tile_b[1024];
	ld.param.u64 	%rd20, [_Z15matrix_multiplyPfS_S_m_param_0];
	ld.param.u64 	%rd21, [_Z15matrix_multiplyPfS_S_m_param_1];
	ld.param.u64 	%rd19, [_Z15matrix_multiplyPfS_S_m_param_3];
	cvta.to.global.u64 	%rd1, %rd21;
	cvta.to.global.u64 	%rd2, %rd20;
	mov.u32 	%r12, %ctaid.y;
	mov.u32 	%r13, %ntid.y;
	mov.u32 	%r1, %tid.y;
	mad.lo.s32 	%r2, %r12, %r13, %r1;
	mov.u32 	%r14, %ctaid.x;
	mov.u32 	%r15, %ntid.x;
	mov.u32 	%r3, %tid.x;
	mad.lo.s32 	%r4, %r14, %r15, %r3;
	setp.eq.s64 	%p1, %rd19, 0;
	mov.f32 	%f367, 0f00000000;
	@%p1 bra 	$L__BB1_9;
	cvt.u64.u32 	%rd23, %r2;
	cvt.u64.u32 	%rd24, %r3;
	mad.lo.s64 	%rd3, %rd19, %rd23, %rd24;
	shl.b32 	%r16, %r1, 6;
	mov.u32 	%r17, _ZZ15matrix_multiplyPfS_S_mE6tile_a;
	add.s32 	%r5, %r17, %r16;
	shl.b32 	%r18, %r3, 2;
	add.s32 	%r6, %r5, %r18;
	cvt.s64.s32 	%rd4, %r4;
	mov.u32 	%r19, _ZZ15matrix_multiplyPfS_S_mE6tile_b;
	add.s32 	%r8, %r19, %r18;
	add.s32 	%r7, %r8, %r16;
	add.s64 	%rd5, %rd19, -1;
	shr.u64 	%rd25, %rd5, 4;
	add.s64 	%rd6, %rd25, 1;
	setp.lt.u64 	%p2, %rd19, 49;
	mov.f32 	%f367, 0f00000000;
	mov.b64 	%rd85, 0;
	@%p2 bra 	$L__BB1_4;
	and.b64  	%rd82, %rd6, 2305843009213693948;
	add.s32 	%r28, %r1, 32;
	shl.b64 	%rd27, %rd3, 2;
	add.s64 	%rd83, %rd2, %rd27;
	mov.f32 	%f367, 0f00000000;
	mov.b64 	%rd85, 0;
$L__BB1_3:
	.pragma "nounroll";
	ld.global.f32 	%f14, [%rd83];
	st.shared.f32 	[%r6], %f14;
	add.s32 	%r20, %r28, -32;
	cvt.u64.u32 	%rd28, %r20;
	mad.lo.s64 	%rd29, %rd19, %rd28, %rd4;
	shl.b64 	%rd30, %rd29, 2;
	add.s64 	%rd31, %rd1, %rd30;
	ld.global.f32 	%f15, [%rd31];
	st.shared.f32 	[%r7], %f15;
	bar.sync 	0;
	ld.shared.f32 	%f16, [%r5];
	ld.shared.f32 	%f17, [%r8];
	fma.rn.f32 	%f18, %f16, %f17, %f367;
	ld.shared.f32 	%f19, [%r5+4];
	ld.shared.f32 	%f20, [%r8+64];
	fma.rn.f32 	%f21, %f19, %f20, %f18;
	ld.shared.f32 	%f22, [%r5+8];
	ld.shared.f32 	%f23, [%r8+128];
	fma.rn.f32 	%f24, %f22, %f23, %f21;
	ld.shared.f32 	%f25, [%r5+12];
	ld.shared.f32 	%f26, [%r8+192];
	fma.rn.f32 	%f27, %f25, %f26, %f24;
	ld.shared.f32 	%f28, [%r5+16];
	ld.shared.f32 	%f29, [%r8+256];
	fma.rn.f32 	%f30, %f28, %f29, %f27;
	ld.shared.f32 	%f31, [%r5+20];
	ld.shared.f32 	%f32, [%r8+320];
	fma.rn.f32 	%f33, %f31, %f32, %f30;
	ld.shared.f32 	%f34, [%r5+24];
	ld.shared.f32 	%f35, [%r8+384];
	fma.rn.f32 	%f36, %f34, %f35, %f33;
	ld.shared.f32 	%f37, [%r5+28];
	ld.shared.f32 	%f38, [%r8+448];
	fma.rn.f32 	%f39, %f37, %f38, %f36;
	ld.shared.f32 	%f40, [%r5+32];
	ld.shared.f32 	%f41, [%r8+512];
	fma.rn.f32 	%f42, %f40, %f41, %f39;
	ld.shared.f32 	%f43, [%r5+36];
	ld.shared.f32 	%f44, [%r8+576];
	fma.rn.f32 	%f45, %f43, %f44, %f42;
	ld.shared.f32 	%f46, [%r5+40];
	ld.shared.f32 	%f47, [%r8+640];
	fma.rn.f32 	%f48, %f46, %f47, %f45;
	ld.shared.f32 	%f49, [%r5+44];
	ld.shared.f32 	%f50, [%r8+704];
	fma.rn.f32 	%f51, %f49, %f50, %f48;
	ld.shared.f32 	%f52, [%r5+48];
	ld.shared.f32 	%f53, [%r8+768];
	fma.rn.f32 	%f54, %f52, %f53, %f51;
	ld.shared.f32 	%f55, [%r5+52];
	ld.shared.f32 	%f56, [%r8+832];
	fma.rn.f32 	%f57, %f55, %f56, %f54;
	ld.shared.f32 	%f58, [%r5+56];
	ld.shared.f32 	%f59, [%r8+896];
	fma.rn.f32 	%f60, %f58, %f59, %f57;
	ld.shared.f32 	%f61, [%r5+60];
	ld.shared.f32 	%f62, [%r8+960];
	fma.rn.f32 	%f63, %f61, %f62, %f60;
	bar.sync 	0;
	and.b64  	%rd32, %rd85, 4294967232;
	add.s64 	%rd33, %rd3, %rd32;
	shl.b64 	%rd34, %rd33, 2;
	add.s64 	%rd35, %rd2, %rd34;
	ld.global.f32 	%f64, [%rd35+64];
	st.shared.f32 	[%r6], %f64;
	add.s32 	%r21, %r28, -16;
	cvt.u64.u32 	%rd36, %r21;
	mad.lo.s64 	%rd37, %rd19, %rd36, %rd4;
	shl.b64 	%rd38, %rd37, 2;
	add.s64 	%rd39, %rd1, %rd38;
	ld.global.f32 	%f65, [%rd39];
	st.shared.f32 	[%r7], %f65;
	bar.sync 	0;
	ld.shared.f32 	%f66, [%r5];
	ld.shared.f32 	%f67, [%r8];
	fma.rn.f32 	%f68, %f66, %f67, %f63;
	ld.shared.f32 	%f69, [%r5+4];
	ld.shared.f32 	%f70, [%r8+64];
	fma.rn.f32 	%f71, %f69, %f70, %f68;
	ld.shared.f32 	%f72, [%r5+8];
	ld.shared.f32 	%f73, [%r8+128];
	fma.rn.f32 	%f74, %f72, %f73, %f71;
	ld.shared.f32 	%f75, [%r5+12];
	ld.shared.f32 	%f76, [%r8+192];
	fma.rn.f32 	%f77, %f75, %f76, %f74;
	ld.shared.f32 	%f78, [%r5+16];
	ld.shared.f32 	%f79, [%r8+256];
	fma.rn.f32 	%f80, %f78, %f79, %f77;
	ld.shared.f32 	%f81, [%r5+20];
	ld.shared.f32 	%f82, [%r8+320];
	fma.rn.f32 	%f83, %f81, %f82, %f80;
	ld.shared.f32 	%f84, [%r5+24];
	ld.shared.f32 	%f85, [%r8+384];
	fma.rn.f32 	%f86, %f84, %f85, %f83;
	ld.shared.f32 	%f87, [%r5+28];
	ld.shared.f32 	%f88, [%r8+448];
	fma.rn.f32 	%f89, %f87, %f88, %f86;
	ld.shared.f32 	%f90, [%r5+32];
	ld.shared.f32 	%f91, [%r8+512];
	fma.rn.f32 	%f92, %f90, %f91, %f89;
	ld.shared.f32 	%f93, [%r5+36];
	ld.shared.f32 	%f94, [%r8+576];
	fma.rn.f32 	%f95, %f93, %f94, %f92;
	ld.shared.f32 	%f96, [%r5+40];
	ld.shared.f32 	%f97, [%r8+640];
	fma.rn.f32 	%f98, %f96, %f97, %f95;
	ld.shared.f32 	%f99, [%r5+44];
	ld.shared.f32 	%f100, [%r8+704];
	fma.rn.f32 	%f101, %f99, %f100, %f98;
	ld.shared.f32 	%f102, [%r5+48];
	ld.shared.f32 	%f103, [%r8+768];
	fma.rn.f32 	%f104, %f102, %f103, %f101;
	ld.shared.f32 	%f105, [%r5+52];
	ld.shared.f32 	%f106, [%r8+832];
	fma.rn.f32 	%f107, %f105, %f106, %f104;
	ld.shared.f32 	%f108, [%r5+56];
	ld.shared.f32 	%f109, [%r8+896];
	fma.rn.f32 	%f110, %f108, %f109, %f107;
	ld.shared.f32 	%f111, [%r5+60];
	ld.shared.f32 	%f112, [%r8+960];
	fma.rn.f32 	%f113, %f111, %f112, %f110;
	bar.sync 	0;
	ld.global.f32 	%f114, [%rd35+128];
	st.shared.f32 	[%r6], %f114;
	add.s32 	%r22, %r28, 16;
	cvt.u64.u32 	%rd40, %r28;
	mad.lo.s64 	%rd41, %rd19, %rd40, %rd4;
	shl.b64 	%rd42, %rd41, 2;
	add.s64 	%rd43, %rd1, %rd42;
	ld.global.f32 	%f115, [%rd43];
	st.shared.f32 	[%r7], %f115;
	bar.sync 	0;
	ld.shared.f32 	%f116, [%r5];
	ld.shared.f32 	%f117, [%r8];
	fma.rn.f32 	%f118, %f116, %f117, %f113;
	ld.shared.f32 	%f119, [%r5+4];
	ld.shared.f32 	%f120, [%r8+64];
	fma.rn.f32 	%f121, %f119, %f120, %f118;
	ld.shared.f32 	%f122, [%r5+8];
	ld.shared.f32 	%f123, [%r8+128];
	fma.rn.f32 	%f124, %f122, %f123, %f121;
	ld.shared.f32 	%f125, [%r5+12];
	ld.shared.f32 	%f126, [%r8+192];
	fma.rn.f32 	%f127, %f125, %f126, %f124;
	ld.shared.f32 	%f128, [%r5+16];
	ld.shared.f32 	%f129, [%r8+256];
	fma.rn.f32 	%f130, %f128, %f129, %f127;
	ld.shared.f32 	%f131, [%r5+20];
	ld.shared.f32 	%f132, [%r8+320];
	fma.rn.f32 	%f133, %f131, %f132, %f130;
	ld.shared.f32 	%f134, [%r5+24];
	ld.shared.f32 	%f135, [%r8+384];
	fma.rn.f32 	%f136, %f134, %f135, %f133;
	ld.shared.f32 	%f137, [%r5+28];
	ld.shared.f32 	%f138, [%r8+448];
	fma.rn.f32 	%f139, %f137, %f138, %f136;
	ld.shared.f32 	%f140, [%r5+32];
	ld.shared.f32 	%f141, [%r8+512];
	fma.rn.f32 	%f142, %f140, %f141, %f139;
	ld.shared.f32 	%f143, [%r5+36];
	ld.shared.f32 	%f144, [%r8+576];
	fma.rn.f32 	%f145, %f143, %f144, %f142;
	ld.shared.f32 	%f146, [%r5+40];
	ld.shared.f32 	%f147, [%r8+640];
	fma.rn.f32 	%f148, %f146, %f147, %f145;
	ld.shared.f32 	%f149, [%r5+44];
	ld.shared.f32 	%f150, [%r8+704];
	fma.rn.f32 	%f151, %f149, %f150, %f148;
	ld.shared.f32 	%f152, [%r5+48];
	ld.shared.f32 	%f153, [%r8+768];
	fma.rn.f32 	%f154, %f152, %f153, %f151;
	ld.shared.f32 	%f155, [%r5+52];
	ld.shared.f32 	%f156, [%r8+832];
	fma.rn.f32 	%f157, %f155, %f156, %f154;
	ld.shared.f32 	%f158, [%r5+56];
	ld.shared.f32 	%f159, [%r8+896];
	fma.rn.f32 	%f160, %f158, %f159, %f157;
	ld.shared.f32 	%f161, [%r5+60];
	ld.shared.f32 	%f162, [%r8+960];
	fma.rn.f32 	%f163, %f161, %f162, %f160;
	bar.sync 	0;
	ld.global.f32 	%f164, [%rd35+192];
	st.shared.f32 	[%r6], %f164;
	cvt.u64.u32 	%rd44, %r22;
	mad.lo.s64 	%rd45, %rd19, %rd44, %rd4;
	shl.b64 	%rd46, %rd45, 2;
	add.s64 	%rd47, %rd1, %rd46;
	ld.global.f32 	%f165, [%rd47];
	st.shared.f32 	[%r7], %f165;
	bar.sync 	0;
	ld.shared.f32 	%f166, [%r5];
	ld.shared.f32 	%f167, [%r8];
	fma.rn.f32 	%f168, %f166, %f167, %f163;
	ld.shared.f32 	%f169, [%r5+4];
	ld.shared.f32 	%f170, [%r8+64];
	fma.rn.f32 	%f171, %f169, %f170, %f168;
	ld.shared.f32 	%f172, [%r5+8];
	ld.shared.f32 	%f173, [%r8+128];
	fma.rn.f32 	%f174, %f172, %f173, %f171;
	ld.shared.f32 	%f175, [%r5+12];
	ld.shared.f32 	%f176, [%r8+192];
	fma.rn.f32 	%f177, %f175, %f176, %f174;
	ld.shared.f32 	%f178, [%r5+16];
	ld.shared.f32 	%f179, [%r8+256];
	fma.rn.f32 	%f180, %f178, %f179, %f177;
	ld.shared.f32 	%f181, [%r5+20];
	ld.shared.f32 	%f182, [%r8+320];
	fma.rn.f32 	%f183, %f181, %f182, %f180;
	ld.shared.f32 	%f184, [%r5+24];
	ld.shared.f32 	%f185, [%r8+384];
	fma.rn.f32 	%f186, %f184, %f185, %f183;
	ld.shared.f32 	%f187, [%r5+28];
	ld.shared.f32 	%f188, [%r8+448];
	fma.rn.f32 	%f189, %f187, %f188, %f186;
	ld.shared.f32 	%f190, [%r5+32];
	ld.shared.f32 	%f191, [%r8+512];
	fma.rn.f32 	%f192, %f190, %f191, %f189;
	ld.shared.f32 	%f193, [%r5+36];
	ld.shared.f32 	%f194, [%r8+576];
	fma.rn.f32 	%f195, %f193, %f194, %f192;
	ld.shared.f32 	%f196, [%r5+40];
	ld.shared.f32 	%f197, [%r8+640];
	fma.rn.f32 	%f198, %f196, %f197, %f195;
	ld.shared.f32 	%f199, [%r5+44];
	ld.shared.f32 	%f200, [%r8+704];
	fma.rn.f32 	%f201, %f199, %f200, %f198;
	ld.shared.f32 	%f202, [%r5+48];
	ld.shared.f32 	%f203, [%r8+768];
	fma.rn.f32 	%f204, %f202, %f203, %f201;
	ld.shared.f32 	%f205, [%r5+52];
	ld.shared.f32 	%f206, [%r8+832];
	fma.rn.f32 	%f207, %f205, %f206, %f204;
	ld.shared.f32 	%f208, [%r5+56];
	ld.shared.f32 	%f209, [%r8+896];
	fma.rn.f32 	%f210, %f208, %f209, %f207;
	ld.shared.f32 	%f211, [%r5+60];
	ld.shared.f32 	%f212, [%r8+960];
	fma.rn.f32 	%f367, %f211, %f212, %f210;
	bar.sync 	0;
	add.s64 	%rd85, %rd85, 64;
	add.s32 	%r28, %r28, 64;
	add.s64 	%rd83, %rd83, 256;
	add.s64 	%rd82, %rd82, -4;
	setp.ne.s64 	%p3, %rd82, 0;
	@%p3 bra 	$L__BB1_3;
$L__BB1_4:
	shr.u64 	%rd49, %rd5, 4;
	add.s64 	%rd50, %rd49, 1;
	and.b64  	%rd48, %rd50, 3;
	setp.eq.s64 	%p4, %rd48, 0;
	@%p4 bra 	$L__BB1_9;
	setp.eq.s64 	%p5, %rd48, 1;
	@%p5 bra 	$L__BB1_7;
	cvt.u32.u64 	%r23, %rd85;
	add.s64 	%rd51, %rd3, %rd85;
	shl.b64 	%rd52, %rd51, 2;
	add.s64 	%rd53, %rd2, %rd52;
	ld.global.f32 	%f214, [%rd53];
	st.shared.f32 	[%r6], %f214;
	add.s32 	%r24, %r1, %r23;
	cvt.u64.u32 	%rd54, %r24;
	mad.lo.s64 	%rd55, %rd19, %rd54, %rd4;
	shl.b64 	%rd56, %rd55, 2;
	add.s64 	%rd57, %rd1, %rd56;
	ld.global.f32 	%f215, [%rd57];
	st.shared.f32 	[%r7], %f215;
	bar.sync 	0;
	ld.shared.f32 	%f216, [%r5];
	ld.shared.f32 	%f217, [%r8];
	fma.rn.f32 	%f218, %f216, %f217, %f367;
	ld.shared.f32 	%f219, [%r5+4];
	ld.shared.f32 	%f220, [%r8+64];
	fma.rn.f32 	%f221, %f219, %f220, %f218;
	ld.shared.f32 	%f222, [%r5+8];
	ld.shared.f32 	%f223, [%r8+128];
	fma.rn.f32 	%f224, %f222, %f223, %f221;
	ld.shared.f32 	%f225, [%r5+12];
	ld.shared.f32 	%f226, [%r8+192];
	fma.rn.f32 	%f227, %f225, %f226, %f224;
	ld.shared.f32 	%f228, [%r5+16];
	ld.shared.f32 	%f229, [%r8+256];
	fma.rn.f32 	%f230, %f228, %f229, %f227;
	ld.shared.f32 	%f231, [%r5+20];
	ld.shared.f32 	%f232, [%r8+320];
	fma.rn.f32 	%f233, %f231, %f232, %f230;
	ld.shared.f32 	%f234, [%r5+24];
	ld.shared.f32 	%f235, [%r8+384];
	fma.rn.f32 	%f236, %f234, %f235, %f233;
	ld.shared.f32 	%f237, [%r5+28];
	ld.shared.f32 	%f238, [%r8+448];
	fma.rn.f32 	%f239, %f237, %f238, %f236;
	ld.shared.f32 	%f240, [%r5+32];
	ld.shared.f32 	%f241, [%r8+512];
	fma.rn.f32 	%f242, %f240, %f241, %f239;
	ld.shared.f32 	%f243, [%r5+36];
	ld.shared.f32 	%f244, [%r8+576];
	fma.rn.f32 	%f245, %f243, %f244, %f242;
	ld.shared.f32 	%f246, [%r5+40];
	ld.shared.f32 	%f247, [%r8+640];
	fma.rn.f32 	%f248, %f246, %f247, %f245;
	ld.shared.f32 	%f249, [%r5+44];
	ld.shared.f32 	%f250, [%r8+704];
	fma.rn.f32 	%f251, %f249, %f250, %f248;
	ld.shared.f32 	%f252, [%r5+48];
	ld.shared.f32 	%f253, [%r8+768];
	fma.rn.f32 	%f254, %f252, %f253, %f251;
	ld.shared.f32 	%f255, [%r5+52];
	ld.shared.f32 	%f256, [%r8+832];
	fma.rn.f32 	%f257, %f255, %f256, %f254;
	ld.shared.f32 	%f258, [%r5+56];
	ld.shared.f32 	%f259, [%r8+896];
	fma.rn.f32 	%f260, %f258, %f259, %f257;
	ld.shared.f32 	%f261, [%r5+60];
	ld.shared.f32 	%f262, [%r8+960];
	fma.rn.f32 	%f263, %f261, %f262, %f260;
	bar.sync 	0;
	and.b64  	%rd58, %rd85, 4294967295;
	add.s64 	%rd59, %rd3, %rd58;
	shl.b64 	%rd60, %rd59, 2;
	add.s64 	%rd61, %rd2, %rd60;
	ld.global.f32 	%f264, [%rd61+64];
	st.shared.f32 	[%r6], %f264;
	add.s32 	%r25, %r24, 16;
	cvt.u64.u32 	%rd62, %r25;
	mad.lo.s64 	%rd63, %rd19, %rd62, %rd4;
	shl.b64 	%rd64, %rd63, 2;
	add.s64 	%rd65, %rd1, %rd64;
	ld.global.f32 	%f265, [%rd65];
	st.shared.f32 	[%r7], %f265;
	bar.sync 	0;
	ld.shared.f32 	%f266, [%r5];
	ld.shared.f32 	%f267, [%r8];
	fma.rn.f32 	%f268, %f266, %f267, %f263;
	ld.shared.f32 	%f269, [%r5+4];
	ld.shared.f32 	%f270, [%r8+64];
	fma.rn.f32 	%f271, %f269, %f270, %f268;
	ld.shared.f32 	%f272, [%r5+8];
	ld.shared.f32 	%f273, [%r8+128];
	fma.rn.f32 	%f274, %f272, %f273, %f271;
	ld.shared.f32 	%f275, [%r5+12];
	ld.shared.f32 	%f276, [%r8+192];
	fma.rn.f32 	%f277, %f275, %f276, %f274;
	ld.shared.f32 	%f278, [%r5+16];
	ld.shared.f32 	%f279, [%r8+256];
	fma.rn.f32 	%f280, %f278, %f279, %f277;
	ld.shared.f32 	%f281, [%r5+20];
	ld.shared.f32 	%f282, [%r8+320];
	fma.rn.f32 	%f283, %f281, %f282, %f280;
	ld.shared.f32 	%f284, [%r5+24];
	ld.shared.f32 	%f285, [%r8+384];
	fma.rn.f32 	%f286, %f284, %f285, %f283;
	ld.shared.f32 	%f287, [%r5+28];
	ld.shared.f32 	%f288, [%r8+448];
	fma.rn.f32 	%f289, %f287, %f288, %f286;
	ld.shared.f32 	%f290, [%r5+32];
	ld.shared.f32 	%f291, [%r8+512];
	fma.rn.f32 	%f292, %f290, %f291, %f289;
	ld.shared.f32 	%f293, [%r5+36];
	ld.shared.f32 	%f294, [%r8+576];
	fma.rn.f32 	%f295, %f293, %f294, %f292;
	ld.shared.f32 	%f296, [%r5+40];
	ld.shared.f32 	%f297, [%r8+640];
	fma.rn.f32 	%f298, %f296, %f297, %f295;
	ld.shared.f32 	%f299, [%r5+44];
	ld.shared.f32 	%f300, [%r8+704];
	fma.rn.f32 	%f301, %f299, %f300, %f298;
	ld.shared.f32 	%f302, [%r5+48];
	ld.shared.f32 	%f303, [%r8+768];
	fma.rn.f32 	%f304, %f302, %f303, %f301;
	ld.shared.f32 	%f305, [%r5+52];
	ld.shared.f32 	%f306, [%r8+832];
	fma.rn.f32 	%f307, %f305, %f306, %f304;
	ld.shared.f32 	%f308, [%r5+56];
	ld.shared.f32 	%f309, [%r8+896];
	fma.rn.f32 	%f310, %f308, %f309, %f307;
	ld.shared.f32 	%f311, [%r5+60];
	ld.shared.f32 	%f312, [%r8+960];
	fma.rn.f32 	%f367, %f311, %f312, %f310;
	bar.sync 	0;
	add.s64 	%rd66, %rd85, 32;
	and.b64  	%rd85, %rd66, 4294967295;
$L__BB1_7:
	and.b64  	%rd67, %rd5, 16;
	setp.ne.s64 	%p6, %rd67, 0;
	@%p6 bra 	$L__BB1_9;
	cvt.u32.u64 	%r26, %rd85;
	add.s64 	%rd68, %rd3, %rd85;
	shl.b64 	%rd69, %rd68, 2;
	add.s64 	%rd70, %rd2, %rd69;
	ld.global.f32 	%f313, [%rd70];
	st.shared.f32 	[%r6], %f313;
	add.s32 	%r27, %r1, %r26;
	cvt.u64.u32 	%rd71, %r27;
	mad.lo.s64 	%rd72, %rd19, %rd71, %rd4;
	shl.b64 	%rd73, %rd72, 2;
	add.s64 	%rd74, %rd1, %rd73;
	ld.global.f32 	%f314, [%rd74];
	st.shared.f32 	[%r7], %f314;
	bar.sync 	0;
	ld.shared.f32 	%f315, [%r5];
	ld.shared.f32 	%f316, [%r8];
	fma.rn.f32 	%f317, %f315, %f316, %f367;
	ld.shared.f32 	%f318, [%r5+4];
	ld.shared.f32 	%f319, [%r8+64];
	fma.rn.f32 	%f320, %f318, %f319, %f317;
	ld.shared.f32 	%f321, [%r5+8];
	ld.shared.f32 	%f322, [%r8+128];
	fma.rn.f32 	%f323, %f321, %f322, %f320;
	ld.shared.f32 	%f324, [%r5+12];
	ld.shared.f32 	%f325, [%r8+192];
	fma.rn.f32 	%f326, %f324, %f325, %f323;
	ld.shared.f32 	%f327, [%r5+16];
	ld.shared.f32 	%f328, [%r8+256];
	fma.rn.f32 	%f329, %f327, %f328, %f326;
	ld.shared.f32 	%f330, [%r5+20];
	ld.shared.f32 	%f331, [%r8+320];
	fma.rn.f32 	%f332, %f330, %f331, %f329;
	ld.shared.f32 	%f333, [%r5+24];
	ld.shared.f32 	%f334, [%r8+384];
	fma.rn.f32 	%f335, %f333, %f334, %f332;
	ld.shared.f32 	%f336, [%r5+28];
	ld.shared.f32 	%f337, [%r8+448];
	fma.rn.f32 	%f338, %f336, %f337, %f335;
	ld.shared.f32 	%f339, [%r5+32];
	ld.shared.f32 	%f340, [%r8+512];
	fma.rn.f32 	%f341, %f339, %f340, %f338;
	ld.shared.f32 	%f342, [%r5+36];
	ld.shared.f32 	%f343, [%r8+576];
	fma.rn.f32 	%f344, %f342, %f343, %f341;
	ld.shared.f32 	%f345, [%r5+40];
	ld.shared.f32 	%f346, [%r8+640];
	fma.rn.f32 	%f347, %f345, %f346, %f344;
	ld.shared.f32 	%f348, [%r5+44];
	ld.shared.f32 	%f349, [%r8+704];
	fma.rn.f32 	%f350, %f348, %f349, %f347;
	ld.shared.f32 	%f351, [%r5+48];
	ld.shared.f32 	%f352, [%r8+768];
	fma.rn.f32 	%f353, %f351, %f352, %f350;
	ld.shared.f32 	%f354, [%r5+52];
	ld.shared.f32 	%f355, [%r8+832];
	fma.rn.f32 	%f356, %f354, %f355, %f353;
	ld.shared.f32 	%f357, [%r5+56];
	ld.shared.f32 	%f358, [%r8+896];
	fma.rn.f32 	%f359, %f357, %f358, %f356;
	ld.shared.f32 	%f360, [%r5+60];
	ld.shared.f32 	%f361, [%r8+960];
	fma.rn.f32 	%f367, %f360, %f361, %f359;
	bar.sync 	0;
$L__BB1_9:
	ld.param.u64 	%rd81, [_Z15matrix_multiplyPfS_S_m_param_2];
	cvta.to.global.u64 	%rd75, %rd81;
	cvt.u64.u32 	%rd76, %r2;
	cvt.s64.s32 	%rd77, %r4;
	mad.lo.s64 	%rd78, %rd19, %rd76, %rd77;
	shl.b64 	%rd79, %rd78, 2;
	add.s64 	%rd80, %rd75, %rd79;
	st.global.f32 	[%rd80], %f367;
	ret;

}


// ===== COMPILED SASS (sm_100) =====

	.target	sm_100

	.elftype	@"ET_EXEC"


//--------------------- .note.nv.tkinfo           --------------------------
	.section	.note.nv.tkinfo,"",@"SHT_NOTE"
	.sectionflags	@"SHF_NOTE_NV_TKINFO"
	.tkinfo
        /*0018*/ 	.word	0x00000002
        /*0030*/ 	.string	""
        /*0030*/ 	.string	"ptxas"
        /*0030*/ 	.string	"Cuda compilation tools, release 13.0, V13.0.88"
        /*0030*/ 	.string	"Build cuda_13.0.r13.0/compiler.36424714_0"
        /*0030*/ 	.string	"-arch sm_100 -m 64 "



//--------------------- .note.nv.cuinfo           --------------------------
	.section	.note.nv.cuinfo,"",@"SHT_NOTE"
	.sectionflags	@"SHF_NOTE_NV_CUINFO"
        /*0018*/ 	.short	0x0002
        /*001a*/ 	.short	0x0064
        /*001c*/ 	.short	0x0082
	.zero		2


//--------------------- .nv.info                  --------------------------
	.section	.nv.info,"",@"SHT_CUDA_INFO"
	.align	4


	//----- nvinfo : EIATTR_REGCOUNT
	.align		4
        /*0000*/ 	.byte	0x04, 0x2f
        /*0002*/ 	.short	(.L_1 - .L_0)
	.align		4
.L_0:
        /*0004*/ 	.word	index@(_Z22matrix_multiply_simplePfS_S_m)
        /*0008*/ 	.word	0x00000020


	//----- nvinfo : EIATTR_FRAME_SIZE
	.align		4
.L_1:
        /*000c*/ 	.byte	0x04, 0x11
        /*000e*/ 	.short	(.L_3 - .L_2)
	.align		4
.L_2:
        /*0010*/ 	.word	index@(_Z22matrix_multiply_simplePfS_S_m)
        /*0014*/ 	.word	0x00000000


	//----- nvinfo : EIATTR_REGCOUNT
	.align		4
.L_3:
        /*0018*/ 	.byte	0x04, 0x2f
        /*001a*/ 	.short	(.L_5 - .L_4)
	.align		4
.L_4:
        /*001c*/ 	.word	index@(_Z15matrix_multiplyPfS_S_m)
        /*0020*/ 	.word	0x00000020


	//----- nvinfo : EIATTR_FRAME_SIZE
	.align		4
.L_5:
        /*0024*/ 	.byte	0x04, 0x11
        /*0026*/ 	.short	(.L_7 - .L_6)
	.align		4
.L_6:
        /*0028*/ 	.word	index@(_Z15matrix_multiplyPfS_S_m)
        /*002c*/ 	.word	0x00000000


	//----- nvinfo : EIATTR_MIN_STACK_SIZE
	.align		4
.L_7:
        /*0030*/ 	.byte	0x04, 0x12
        /*0032*/ 	.short	(.L_9 - .L_8)
	.align		4
.L_8:
        /*0034*/ 	.word	index@(_Z15matrix_multiplyPfS_S_m)
        /*0038*/ 	.word	0x00000000


	//----- nvinfo : EIATTR_MIN_STACK_SIZE
	.align		4
.L_9:
        /*003c*/ 	.byte	0x04, 0x12
        /*003e*/ 	.short	(.L_11 - .L_10)
	.align		4
.L_10:
        /*0040*/ 	.word	index@(_Z22matrix_multiply_simplePfS_S_m)
        /*0044*/ 	.word	0x00000000
.L_11:


//--------------------- .nv.compat                --------------------------
	.section	.nv.compat,"",@"SHT_CUDA_COMPAT_INFO"
	.align	4
        /*0000*/ 	.byte	0x02, 0x09, 0x00, 0x00, 0x02, 0x02, 0x01, 0x00, 0x02, 0x05, 0x05, 0x00, 0x03, 0x07, 0x01, 0x01
        /*0010*/ 	.byte	0x02, 0x03, 0x00, 0x00, 0x02, 0x06, 0x01, 0x00, 0x04, 0x0b, 0x08, 0x00, 0x09, 0x00, 0x00, 0x00
        /*0020*/ 	.byte	0x00, 0x00, 0x00, 0x00


//--------------------- .nv.info._Z15matrix_multiplyPfS_S_m --------------------------
	.section	.nv.info._Z15matrix_multiplyPfS_S_m,"",@"SHT_CUDA_INFO"
	.sectionflags	@""
	.align	4


	//----- nvinfo : EIATTR_CUDA_API_VERSION
	.align		4
        /*0000*/ 	.byte	0x04, 0x37
        /*0002*/ 	.short	(.L_13 - .L_12)
.L_12:
        /*0004*/ 	.word	0x00000082


	//----- nvinfo : EIATTR_KPARAM_INFO
	.align		4
.L_13:
        /*0008*/ 	.byte	0x04, 0x17
        /*000a*/ 	.short	(.L_15 - .L_14)
.L_14:
        /*000c*/ 	.word	0x00000000
        /*0010*/ 	.short	0x0003
        /*0012*/ 	.short	0x0018
        /*0014*/ 	.byte	0x00, 0xf0, 0x21, 0x00


	//----- nvinfo : EIATTR_KPARAM_INFO
	.align		4
.L_15:
        /*0018*/ 	.byte	0x04, 0x17
        /*001a*/ 	.short	(.L_17 - .L_16)
.L_16:
        /*001c*/ 	.word	0x00000000
        /*0020*/ 	.short	0x0002
        /*0022*/ 	.short	0x0010
        /*0024*/ 	.byte	0x00, 0xf5, 0x21, 0x00


	//----- nvinfo : EIATTR_KPARAM_INFO
	.align		4
.L_17:
        /*0028*/ 	.byte	0x04, 0x17
        /*002a*/ 	.short	(.L_19 - .L_18)
.L_18:
        /*002c*/ 	.word	0x00000000
        /*0030*/ 	.short	0x0001
        /*0032*/ 	.short	0x0008
        /*0034*/ 	.byte	0x00, 0xf5, 0x21, 0x00


	//----- nvinfo : EIATTR_KPARAM_INFO
	.align		4
.L_19:
        /*0038*/ 	.byte	0x04, 0x17
        /*003a*/ 	.short	(.L_21 - .L_20)
.L_20:
        /*003c*/ 	.word	0x00000000
        /*0040*/ 	.short	0x0000
        /*0042*/ 	.short	0x0000
        /*0044*/ 	.byte	0x00, 0xf5, 0x21, 0x00


	//----- nvinfo : EIATTR_SPARSE_MMA_MASK
	.align		4
.L_21:
        /*0048*/ 	.byte	0x03, 0x50
        /*004a*/ 	.short	0x0000


	//----- nvinfo : EIATTR_MAXREG_COUNT
	.align		4
        /*004c*/ 	.byte	0x03, 0x1b
        /*004e*/ 	.short	0x00ff


	//----- nvinfo : EIATTR_NUM_BARRIERS
	.align		4
        /*0050*/ 	.byte	0x02, 0x4c
        /*0052*/ 	.byte	0x01
	.zero		1


	//----- nvinfo : EIATTR_MERCURY_ISA_VERSION
	.align		4
        /*0054*/ 	.byte	0x03, 0x5f
        /*0056*/ 	.short	0x0101


	//----- nvinfo : EIATTR_VRC_CTA_INIT_COUNT
	.align		4
        /*0058*/ 	.byte	0x02, 0x4a
	.zero		1
	.zero		1


	//----- nvinfo : EIATTR_EXIT_INSTR_OFFSETS
	.align		4
        /*005c*/ 	.byte	0x04, 0x1c
        /*005e*/ 	.short	(.L_23 - .L_22)


	//   ....[0]....
.L_22:
        /*0060*/ 	.word	0x00001ac0


	//----- nvinfo : EIATTR_CBANK_PARAM_SIZE
	.align		4
.L_23:
        /*0064*/ 	.byte	0x03, 0x19
        /*0066*/ 	.short	0x0020


	//----- nvinfo : EIATTR_PARAM_CBANK
	.align		4
        /*0068*/ 	.byte	0x04, 0x0a
        /*006a*/ 	.short	(.L_25 - .L_24)
	.align		4
.L_24:
        /*006c*/ 	.word	index@(.nv.constant0._Z15matrix_multiplyPfS_S_m)
        /*0070*/ 	.short	0x0380
        /*0072*/ 	.short	0x0020


	//----- nvinfo : EIATTR_SW_WAR
	.align		4
.L_25:
        /*0074*/ 	.byte	0x04, 0x36
        /*0076*/ 	.short	(.L_27 - .L_26)
.L_26:
        /*0078*/ 	.word	0x00000008
.L_27:


//--------------------- .nv.info._Z22matrix_multiply_simplePfS_S_m --------------------------
	.section	.nv.info._Z22matrix_multiply_simplePfS_S_m,"",@"SHT_CUDA_INFO"
	.sectionflags	@""
	.align	4


	//----- nvinfo : EIATTR_CUDA_API_VERSION
	.align		4
        /*0000*/ 	.byte	0x04, 0x37
        /*0002*/ 	.short	(.L_29 - .L_28)
.L_28:
        /*0004*/ 	.word	0x00000082


	//----- nvinfo : EIATTR_KPARAM_INFO
	.align		4
.L_29:
        /*0008*/ 	.byte	0x04, 0x17
        /*000a*/ 	.short	(.L_31 - .L_30)
.L_30:
        /*000c*/ 	.word	0x00000000
        /*0010*/ 	.short	0x0003
        /*0012*/ 	.short	0x0018
        /*0014*/ 	.byte	0x00, 0xf0, 0x21, 0x00


	//----- nvinfo : EIATTR_KPARAM_INFO
	.align		4
.L_31:
        /*0018*/ 	.byte	0x04, 0x17
        /*001a*/ 	.short	(.L_33 - .L_32)
.L_32:
        /*001c*/ 	.word	0x00000000
        /*0020*/ 	.short	0x0002
        /*0022*/ 	.short	0x0010
        /*0024*/ 	.byte	0x00, 0xf5, 0x21, 0x00


	//----- nvinfo : EIATTR_KPARAM_INFO
	.align		4
.L_33:
        /*0028*/ 	.byte	0x04, 0x17
        /*002a*/ 	.short	(.L_35 - .L_34)
.L_34:
        /*002c*/ 	.word	0x00000000
        /*0030*/ 	.short	0x0001
        /*0032*/ 	.short	0x0008
        /*0034*/ 	.byte	0x00, 0xf5, 0x21, 0x00


	//----- nvinfo : EIATTR_KPARAM_INFO
	.align		4
.L_35:
        /*0038*/ 	.byte	0x04, 0x17
        /*003a*/ 	.short	(.L_37 - .L_36)
.L_36:
        /*003c*/ 	.word	0x00000000
        /*0040*/ 	.short	0x0000
        /*0042*/ 	.short	0x0000
        /*0044*/ 	.byte	0x00, 0xf5, 0x21, 0x00


	//----- nvinfo : EIATTR_SPARSE_MMA_MASK
	.align		4
.L_37:
        /*0048*/ 	.byte	0x03, 0x50
        /*004a*/ 	.short	0x0000


	//----- nvinfo : EIATTR_MAXREG_COUNT
	.align		4
        /*004c*/ 	.byte	0x03, 0x1b
        /*004e*/ 	.short	0x00ff


	//----- nvinfo : EIATTR_MERCURY_ISA_VERSION
	.align		4
        /*0050*/ 	.byte	0x03, 0x5f
        /*0052*/ 	.short	0x0101


	//----- nvinfo : EIATTR_VRC_CTA_INIT_COUNT
	.align		4
        /*0054*/ 	.byte	0x02, 0x4a
	.zero		1
	.zero		1


	//----- nvinfo : EIATTR_EXIT_INSTR_OFFSETS
	.align		4
        /*0058*/ 	.byte	0x04, 0x1c
        /*005a*/ 	.short	(.L_39 - .L_38)


	//   ....[0]....
.L_38:
        /*005c*/ 	.word	0x00000d50


	//----- nvinfo : EIATTR_CBANK_PARAM_SIZE
	.align		4
.L_39:
        /*0060*/ 	.byte	0x03, 0x19
        /*0062*/ 	.short	0x0020


	//----- nvinfo : EIATTR_PARAM_CBANK
	.align		4
        /*0064*/ 	.byte	0x04, 0x0a
        /*0066*/ 	.short	(.L_41 - .L_40)
	.align		4
.L_40:
        /*0068*/ 	.word	index@(.nv.constant0._Z22matrix_multiply_simplePfS_S_m)
        /*006c*/ 	.short	0x0380
        /*006e*/ 	.short	0x0020


	//----- nvinfo : EIATTR_SW_WAR
	.align		4
.L_41:
        /*0070*/ 	.byte	0x04, 0x36
        /*0072*/ 	.short	(.L_43 - .L_42)
.L_42:
        /*0074*/ 	.word	0x00000008
.L_43:


//--------------------- .nv.callgraph             --------------------------
	.section	.nv.callgraph,"",@"SHT_CUDA_CALLGRAPH"
	.align	4
	.sectionentsize	8
	.align		4
        /*0000*/ 	.word	0x00000000
	.align		4
        /*0004*/ 	.word	0xffffffff
	.align		4
        /*0008*/ 	.word	0x00000000
	.align		4
        /*000c*/ 	.word	0xfffffffe
	.align		4
        /*0010*/ 	.word	0x00000000
	.align		4
        /*0014*/ 	.word	0xfffffffd
	.align		4
        /*0018*/ 	.word	0x00000000
	.align		4
        /*001c*/ 	.word	0xfffffffc


//--------------------- .text._Z15matrix_multiplyPfS_S_m --------------------------
	.section	.text._Z15matrix_multiplyPfS_S_m,"ax",@progbits
	.align	128
        .global         _Z15matrix_multiplyPfS_S_m
        .type           _Z15matrix_multiplyPfS_S_m,@function
        .size           _Z15matrix_multiplyPfS_S_m,(.L_x_11 - _Z15matrix_multiplyPfS_S_m)
        .other          _Z15matrix_multiplyPfS_S_m,@"STO_CUDA_ENTRY STV_DEFAULT"
_Z15matrix_multiplyPfS_S_m:
.text._Z15matrix_multiplyPfS_S_m:
[----:B------:R-:W-:Y:S01]  /*0000*/  LDC R1, c[0x0][0x37c] ;  /* 0x0000df00ff017b82 */ /* 0x000fe20000000800 */
[----:B------:R-:W0:Y:S01]  /*0010*/  LDCU.64 UR14, c[0x0][0x398] ;  /* 0x00007300ff0e77ac */ /* 0x000e220008000a00 */
[----:B------:R-:W1:Y:S06]  /*0020*/  S2R R0, SR_TID.Y ;  /* 0x0000000000007919 */ /* 0x000e6c0000002200 */
[----:B------:R-:W1:Y:S01]  /*0030*/  LDC R7, c[0x0][0x364] ;  /* 0x0000d900ff077b82 */ /* 0x000e620000000800 */
[----:B------:R-:W-:Y:S01]  /*0040*/  HFMA2 R19, -RZ, RZ, 0, 0 ;  /* 0x00000000ff137431 */ /* 0x000fe200000001ff */
[----:B------:R-:W2:Y:S01]  /*0050*/  LDCU.64 UR12, c[0x0][0x358] ;  /* 0x00006b00ff0c77ac */ /* 0x000ea20008000a00 */
[----:B------:R-:W3:Y:S05]  /*0060*/  S2R R4, SR_TID.X ;  /* 0x0000000000047919 */ /* 0x000eea0000002100 */
[----:B------:R-:W1:Y:S08]  /*0070*/  S2UR UR4, SR_CTAID.Y ;  /* 0x00000000000479c3 */ /* 0x000e700000002600 */
[----:B------:R-:W3:Y:S01]  /*0080*/  S2UR UR5, SR_CTAID.X ;  /* 0x00000000000579c3 */ /* 0x000ee20000002500 */
[----:B0-----:R-:W-:-:S04]  /*0090*/  UISETP.NE.U32.AND UP0, UPT, UR14, URZ, UPT ;  /* 0x000000ff0e00728c */ /* 0x001fc8000bf05070 */
[----:B------:R-:W-:-:S03]  /*00a0*/  UISETP.NE.AND.EX UP0, UPT, UR15, URZ, UPT, UP0 ;  /* 0x000000ff0f00728c */ /* 0x000fc6000bf05300 */
[----:B------:R-:W3:Y:S01]  /*00b0*/  LDC R21, c[0x0][0x360] ;  /* 0x0000d800ff157b82 */ /* 0x000ee20000000800 */
[----:B-1----:R-:W-:Y:S02]  /*00c0*/  IMAD R7, R7, UR4, R0 ;  /* 0x0000000407077c24 */ /* 0x002fe4000f8e0200 */
[----:B---3--:R-:W-:-:S03]  /*00d0*/  IMAD R20, R21, UR5, R4 ;  /* 0x0000000515147c24 */ /* 0x008fc6000f8e0204 */
[----:B--2---:R-:W-:Y:S05]  /*00e0*/  BRA.U !UP0, `(.L_x_0) ;  /* 0x0000001908587547 */ /* 0x004fea000b800000 */
[----:B------:R-:W0:Y:S01]  /*00f0*/  S2UR UR7, SR_CgaCtaId ;  /* 0x00000000000779c3 */ /* 0x000e220000008800 */
[----:B------:R-:W-:Y:S01]  /*0100*/  UIADD3 UR18, UP2, UPT, UR14, -0x1, URZ ;  /* 0xffffffff0e127890 */ /* 0x000fe2000ff5e0ff */
[----:B------:R-:W-:Y:S01]  /*0110*/  MOV R5, RZ ;  /* 0x000000ff00057202 */ /* 0x000fe20000000f00 */
[----:B------:R-:W-:Y:S01]  /*0120*/  UMOV UR6, 0x400 ;  /* 0x0000040000067882 */ /* 0x000fe20000000000 */
[----:B------:R-:W-:Y:S01]  /*0130*/  UISETP.GE.U32.AND UP1, UPT, UR14, 0x31, UPT ;  /* 0x000000310e00788c */ /* 0x000fe2000bf26070 */
[----:B------:R-:W-:Y:S01]  /*0140*/  SHF.R.S32.HI R21, RZ, 0x1f, R20 ;  /* 0x0000001fff157819 */ /* 0x000fe20000011414 */
[----:B------:R-:W-:Y:S01]  /*0150*/  UIADD3.X UR9, UPT, UPT, UR15, -0x1, URZ, UP2, !UPT ;  /* 0xffffffff0f097890 */ /* 0x000fe200097fe4ff */
[C---:B------:R-:W-:Y:S01]  /*0160*/  IMAD.WIDE.U32 R22, R7.reuse, UR14, R4 ;  /* 0x0000000e07167c25 */ /* 0x040fe2000f8e0004 */
[----:B------:R-:W-:Y:S01]  /*0170*/  UIADD3 UR8, UP0, UPT, UR14, -0x1, URZ ;  /* 0xffffffff0e087890 */ /* 0x000fe2000ff1e0ff */
[----:B------:R-:W-:Y:S01]  /*0180*/  MOV R19, RZ ;  /* 0x000000ff00137202 */ /* 0x000fe20000000f00 */
[----:B------:R-:W-:Y:S01]  /*0190*/  USHF.R.U64 UR10, UR18, 0x4, UR9 ;  /* 0x00000004120a7899 */ /* 0x000fe20008001209 */
[----:B------:R-:W-:Y:S01]  /*01a0*/  IMAD R2, R7, UR15, R23 ;  /* 0x0000000f07027c24 */ /* 0x000fe2000f8e0217 */
[----:B------:R-:W-:-:S02]  /*01b0*/  UISETP.GE.U32.AND.EX UP1, UPT, UR15, URZ, UPT, UP1 ;  /* 0x000000ff0f00728c */ /* 0x000fc4000bf26110 */
[----:B------:R-:W-:Y:S02]  /*01c0*/  UIADD3.X UR9, UPT, UPT, UR15, -0x1, URZ, UP0, !UPT ;  /* 0xffffffff0f097890 */ /* 0x000fe400087fe4ff */
[----:B------:R-:W-:Y:S02]  /*01d0*/  UIADD3 UR10, UPT, UPT, UR10, 0x1, URZ ;  /* 0x000000010a0a7890 */ /* 0x000fe4000fffe0ff */
[----:B------:R-:W-:Y:S01]  /*01e0*/  USHF.R.U64 UR8, UR8, 0x4, UR9 ;  /* 0x0000000408087899 */ /* 0x000fe20008001209 */
[----:B------:R-:W-:Y:S01]  /*01f0*/  UMOV UR4, URZ ;  /* 0x000000ff00047c82 */ /* 0x000fe20008000000 */
[----:B------:R-:W-:Y:S02]  /*0200*/  UMOV UR5, URZ ;  /* 0x000000ff00057c82 */ /* 0x000fe40008000000 */
[----:B------:R-:W-:Y:S02]  /*0210*/  UIADD3 UR8, UP2, UPT, UR8, 0x1, URZ ;  /* 0x0000000108087890 */ /* 0x000fe4000ff5e0ff */
[----:B0-----:R-:W-:-:S02]  /*0220*/  ULEA UR11, UR7, UR6, 0x18 ;  /* 0x00000006070b7291 */ /* 0x001fc4000f8ec0ff */
[----:B------:R-:W-:Y:S02]  /*0230*/  UIADD3 UR6, UPT, UPT, UR6, 0x400, URZ ;  /* 0x0000040006067890 */ /* 0x000fe4000fffe0ff */
[----:B------:R-:W-:Y:S02]  /*0240*/  ULEA.HI.X UR9, UR9, URZ, URZ, 0x1c, UP2 ;  /* 0x000000ff09097291 */ /* 0x000fe400090fe4ff */
[----:B------:R-:W-:Y:S01]  /*0250*/  ULEA UR6, UR7, UR6, 0x18 ;  /* 0x0000000607067291 */ /* 0x000fe2000f8ec0ff */
[----:B------:R-:W-:Y:S01]  /*0260*/  LEA R6, R0, UR11, 0x6 ;  /* 0x0000000b00067c11 */ /* 0x000fe2000f8e30ff */
[----:B------:R-:W-:-:S03]  /*0270*/  ULOP3.LUT UR7, UR10, 0x3, URZ, 0xc0, !UPT ;  /* 0x000000030a077892 */ /* 0x000fc6000f8ec0ff */
[C---:B------:R-:W-:Y:S01]  /*0280*/  LEA R5, R4.reuse, R6, 0x2 ;  /* 0x0000000604057211 */ /* 0x040fe200078e10ff */
[----:B------:R-:W-:Y:S01]  /*0290*/  UISETP.NE.U32.AND UP0, UPT, UR7, URZ, UPT ;  /* 0x000000ff0700728c */ /* 0x000fe2000bf05070 */
[----:B------:R-:W-:-:S03]  /*02a0*/  LEA R3, R4, UR6, 0x2 ;  /* 0x0000000604037c11 */ /* 0x000fc6000f8e10ff */
[----:B------:R-:W-:Y:S01]  /*02b0*/  UISETP.NE.AND.EX UP0, UPT, URZ, URZ, UPT, UP0 ;  /* 0x000000ffff00728c */ /* 0x000fe2000bf05300 */
[----:B------:R-:W-:Y:S01]  /*02c0*/  LEA R4, R0, R3, 0x6 ;  /* 0x0000000300047211 */ /* 0x000fe200078e30ff */
[----:B------:R-:W-:Y:S09]  /*02d0*/  BRA.U !UP1, `(.L_x_1) ;  /* 0x0000000d09507547 */ /* 0x000ff2000b800000 */
[----:B------:R-:W0:Y:S01]  /*02e0*/  LDCU.64 UR10, c[0x0][0x380] ;  /* 0x00007000ff0a77ac */ /* 0x000e220008000a00 */
[----:B------:R-:W-:Y:S02]  /*02f0*/  IADD3 R18, PT, PT, R0, 0x20, RZ ;  /* 0x0000002000127810 */ /* 0x000fe40007ffe0ff */
[----:B------:R-:W-:Y:S01]  /*0300*/  MOV R19, RZ ;  /* 0x000000ff00137202 */ /* 0x000fe20000000f00 */
[----:B------:R-:W-:Y:S01]  /*0310*/  ULOP3.LUT UR6, UR8, 0xfffffffc, URZ, 0xc0, !UPT ;  /* 0xfffffffc08067892 */ /* 0x000fe2000f8ec0ff */
[----:B------:R-:W1:Y:S01]  /*0320*/  LDCU.64 UR16, c[0x0][0x388] ;  /* 0x00007100ff1077ac */ /* 0x000e620008000a00 */
[----:B------:R-:W-:Y:S01]  /*0330*/  ULOP3.LUT UR8, UR9, 0x1fffffff, URZ, 0xc0, !UPT ;  /* 0x1fffffff09087892 */ /* 0x000fe2000f8ec0ff */
[----:B------:R-:W-:Y:S01]  /*0340*/  UMOV UR4, URZ ;  /* 0x000000ff00047c82 */ /* 0x000fe20008000000 */
[----:B------:R-:W-:Y:S01]  /*0350*/  UMOV UR5, URZ ;  /* 0x000000ff00057c82 */ /* 0x000fe20008000000 */
[----:B0-----:R-:W-:-:S04]  /*0360*/  LEA R16, P0, R22, UR10, 0x2 ;  /* 0x0000000a16107c11 */ /* 0x001fc8000f8010ff */
[----:B------:R-:W-:-:S09]  /*0370*/  LEA.HI.X R17, R22, UR11, R2, 0x2, P0 ;  /* 0x0000000b16117c11 */ /* 0x000fd200080f1402 */
.L_x_2:
[----:B------:R-:W-:Y:S01]  /*0380*/  IADD3 R11, PT, PT, R18, -0x20, RZ ;  /* 0xffffffe0120b7810 */ /* 0x000fe20007ffe0ff */
[----:B------:R-:W2:Y:S04]  /*0390*/  LDG.E R14, desc[UR12][R16.64] ;  /* 0x0000000c100e7981 */ /* 0x000ea8000c1e1900 */
[----:B------:R-:W-:-:S04]  /*03a0*/  IMAD.WIDE.U32 R8, R11, UR14, R20 ;  /* 0x0000000e0b087c25 */ /* 0x000fc8000f8e0014 */
[----:B------:R-:W-:Y:S01]  /*03b0*/  IMAD R11, R11, UR15, R9 ;  /* 0x0000000f0b0b7c24 */ /* 0x000fe2000f8e0209 */
[----:B-1----:R-:W-:-:S04]  /*03c0*/  LEA R12, P0, R8, UR16, 0x2 ;  /* 0x00000010080c7c11 */ /* 0x002fc8000f8010ff */
[----:B------:R-:W-:-:S06]  /*03d0*/  LEA.HI.X R13, R8, UR17, R11, 0x2, P0 ;  /* 0x00000011080d7c11 */ /* 0x000fcc00080f140b */
[----:B------:R-:W3:Y:S01]  /*03e0*/  LDG.E R13, desc[UR12][R12.64] ;  /* 0x0000000c0c0d7981 */ /* 0x000ee2000c1e1900 */
[----:B------:R-:W-:-:S03]  /*03f0*/  ULOP3.LUT UR9, UR4, 0xffffffc0, URZ, 0xc0, !UPT ;  /* 0xffffffc004097892 */ /* 0x000fc6000f8ec0ff */
[----:B--2---:R-:W-:Y:S04]  /*0400*/  STS [R5], R14 ;  /* 0x0000000e05007388 */ /* 0x004fe80000000800 */
[----:B---3--:R-:W-:Y:S01]  /*0410*/  STS [R4], R13 ;  /* 0x0000000d04007388 */ /* 0x008fe20000000800 */
[----:B------:R-:W-:Y:S06]  /*0420*/  BAR.SYNC.DEFER_BLOCKING 0x0 ;  /* 0x0000000000007b1d */ /* 0x000fec0000010000 */
[----:B------:R-:W-:Y:S04]  /*0430*/  LDS R15, [R3] ;  /* 0x00000000030f7984 */ /* 0x000fe80000000800 */
[----:B------:R-:W0:Y:S04]  /*0440*/  LDS.128 R8, [R6] ;  /* 0x0000000006087984 */ /* 0x000e280000000c00 */
[----:B------:R-:W1:Y:S04]  /*0450*/  LDS R25, [R3+0x40] ;  /* 0x0000400003197984 */ /* 0x000e680000000800 */
[----:B------:R-:W2:Y:S04]  /*0460*/  LDS R24, [R3+0x80] ;  /* 0x0000800003187984 */ /* 0x000ea80000000800 */
[----:B------:R-:W-:Y:S01]  /*0470*/  LDS R27, [R3+0x2c0] ;  /* 0x0002c000031b7984 */ /* 0x000fe20000000800 */
[----:B0-----:R-:W-:-:S03]  /*0480*/  FFMA R8, R8, R15, R19 ;  /* 0x0000000f08087223 */ /* 0x001fc60000000013 */
[----:B------:R-:W0:Y:S01]  /*0490*/  LDS R19, [R3+0xc0] ;  /* 0x0000c00003137984 */ /* 0x000e220000000800 */
[----:B-1----:R-:W-:-:S03]  /*04a0*/  FFMA R9, R25, R9, R8 ;  /* 0x0000000919097223 */ /* 0x002fc60000000008 */
[----:B------:R-:W-:Y:S04]  /*04b0*/  LDS R8, [R3+0x100] ;  /* 0x0001000003087984 */ /* 0x000fe80000000800 */
[----:B------:R-:W1:Y:S01]  /*04c0*/  LDS.128 R12, [R6+0x10] ;  /* 0x00001000060c7984 */ /* 0x000e620000000c00 */
[----:B--2---:R-:W-:-:S03]  /*04d0*/  FFMA R10, R24, R10, R9 ;  /* 0x0000000a180a7223 */ /* 0x004fc60000000009 */
[----:B------:R-:W2:Y:S04]  /*04e0*/  LDS R9, [R3+0x140] ;  /* 0x0001400003097984 */ /* 0x000ea80000000800 */
[----:B------:R-:W3:Y:S04]  /*04f0*/  LDS R24, [R3+0x180] ;  /* 0x0001800003187984 */ /* 0x000ee80000000800 */
[----:B------:R-:W-:Y:S01]  /*0500*/  LDS R25, [R3+0x240] ;  /* 0x0002400003197984 */ /* 0x000fe20000000800 */
[----:B0-----:R-:W-:-:S03]  /*0510*/  FFMA R11, R19, R11, R10 ;  /* 0x0000000b130b7223 */ /* 0x001fc6000000000a */
[----:B------:R-:W-:Y:S01]  /*0520*/  LDS R19, [R3+0x280] ;  /* 0x0002800003137984 */ /* 0x000fe20000000800 */
[----:B-1----:R-:W-:-:S03]  /*0530*/  FFMA R8, R12, R8, R11 ;  /* 0x000000080c087223 */ /* 0x002fc6000000000b */
[----:B------:R-:W-:Y:S01]  /*0540*/  LDS R12, [R3+0x200] ;  /* 0x00020000030c7984 */ /* 0x000fe20000000800 */
[----:B--2---:R-:W-:-:S03]  /*0550*/  FFMA R9, R9, R13, R8 ;  /* 0x0000000d09097223 */ /* 0x004fc60000000008 */
[----:B------:R-:W0:Y:S01]  /*0560*/  LDS R13, [R3+0x1c0] ;  /* 0x0001c000030d7984 */ /* 0x000e220000000800 */
[----:B---3--:R-:W-:-:S03]  /*0570*/  FFMA R14, R24, R14, R9 ;  /* 0x0000000e180e7223 */ /* 0x008fc60000000009 */
[----:B------:R-:W1:Y:S01]  /*0580*/  LDS.128 R8, [R6+0x20] ;  /* 0x0000200006087984 */ /* 0x000e620000000c00 */
[----:B0-----:R-:W-:-:S04]  /*0590*/  FFMA R13, R13, R15, R14 ;  /* 0x0000000f0d0d7223 */ /* 0x001fc8000000000e */
[----:B-1----:R-:W-:Y:S02]  /*05a0*/  FFMA R8, R8, R12, R13 ;  /* 0x0000000c08087223 */ /* 0x002fe4000000000d */
[----:B------:R-:W-:Y:S02]  /*05b0*/  LDS.128 R12, [R6+0x30] ;  /* 0x00003000060c7984 */ /* 0x000fe40000000c00 */
[----:B------:R-:W-:Y:S02]  /*05c0*/  FFMA R8, R25, R9, R8 ;  /* 0x0000000919087223 */ /* 0x000fe40000000008 */
[----:B------:R-:W0:Y:S02]  /*05d0*/  LDS R9, [R3+0x300] ;  /* 0x0003000003097984 */ /* 0x000e240000000800 */
[----:B------:R-:W-:Y:S01]  /*05e0*/  FFMA R8, R19, R10, R8 ;  /* 0x0000000a13087223 */ /* 0x000fe20000000008 */
[----:B------:R-:W-:Y:S01]  /*05f0*/  IADD3 R19, PT, PT, R18, -0x10, RZ ;  /* 0xfffffff012137810 */ /* 0x000fe20007ffe0ff */
[----:B------:R-:W1:Y:S02]  /*0600*/  LDS R10, [R3+0x340] ;  /* 0x00034000030a7984 */ /* 0x000e640000000800 */
[----:B------:R-:W-:-:S04]  /*0610*/  FFMA R11, R27, R11, R8 ;  /* 0x0000000b1b0b7223 */ /* 0x000fc80000000008 */
[----:B0-----:R-:W-:Y:S01]  /*0620*/  FFMA R11, R12, R9, R11 ;  /* 0x000000090c0b7223 */ /* 0x001fe2000000000b */
[C---:B------:R-:W-:Y:S01]  /*0630*/  IMAD.WIDE.U32 R8, R19.reuse, UR14, R20 ;  /* 0x0000000e13087c25 */ /* 0x040fe2000f8e0014 */
[----:B------:R-:W-:Y:S03]  /*0640*/  LDS R12, [R3+0x3c0] ;  /* 0x0003c000030c7984 */ /* 0x000fe60000000800 */
[----:B------:R-:W-:Y:S01]  /*0650*/  IMAD R19, R19, UR15, R9 ;  /* 0x0000000f13137c24 */ /* 0x000fe2000f8e0209 */
[----:B------:R-:W-:-:S04]  /*0660*/  LEA R26, P0, R8, UR16, 0x2 ;  /* 0x00000010081a7c11 */ /* 0x000fc8000f8010ff */
[----:B------:R-:W-:Y:S02]  /*0670*/  LEA.HI.X R27, R8, UR17, R19, 0x2, P0 ;  /* 0x00000011081b7c11 */ /* 0x000fe400080f1413 */
[----:B------:R-:W-:-:S04]  /*0680*/  IADD3 R8, P0, PT, R22, UR9, RZ ;  /* 0x0000000916087c10 */ /* 0x000fc8000ff1e0ff */
[----:B------:R-:W-:Y:S02]  /*0690*/  IADD3.X R9, PT, PT, RZ, R2, RZ, P0, !PT ;  /* 0x00000002ff097210 */ /* 0x000fe400007fe4ff */
[----:B------:R-:W-:-:S04]  /*06a0*/  LEA R24, P0, R8, UR10, 0x2 ;  /* 0x0000000a08187c11 */ /* 0x000fc8000f8010ff */
[----:B------:R-:W-:Y:S02]  /*06b0*/  LEA.HI.X R25, R8, UR11, R9, 0x2, P0 ;  /* 0x0000000b08197c11 */ /* 0x000fe400080f1409 */
[----:B------:R-:W0:Y:S01]  /*06c0*/  LDS R8, [R3+0x380] ;  /* 0x0003800003087984 */ /* 0x000e220000000800 */
[----:B------:R-:W-:Y:S06]  /*06d0*/  BAR.SYNC.DEFER_BLOCKING 0x0 ;  /* 0x0000000000007b1d */ /* 0x000fec0000010000 */
[----:B------:R-:W2:Y:S04]  /*06e0*/  LDG.E R28, desc[UR12][R24.64+0x40] ;  /* 0x0000400c181c7981 */ /* 0x000ea8000c1e1900 */
[----:B------:R-:W3:Y:S01]  /*06f0*/  LDG.E R27, desc[UR12][R26.64] ;  /* 0x0000000c1a1b7981 */ /* 0x000ee2000c1e1900 */
[----:B-1----:R-:W-:-:S04]  /*0700*/  FFMA R11, R10, R13, R11 ;  /* 0x0000000d0a0b7223 */ /* 0x002fc8000000000b */
[----:B0-----:R-:W-:-:S04]  /*0710*/  FFMA R19, R8, R14, R11 ;  /* 0x0000000e08137223 */ /* 0x001fc8000000000b */
[----:B------:R-:W-:Y:S01]  /*0720*/  FFMA R15, R12, R15, R19 ;  /* 0x0000000f0c0f7223 */ /* 0x000fe20000000013 */
        /* <DEDUP_REMOVED lines=11> */
[----:B------:R-:W-:Y:S01]  /*07e0*/  LDS R15, [R3+0x140] ;  /* 0x00014000030f7984 */ /* 0x000fe20000000800 */
[----:B--2---:R-:W-:-:S03]  /*07f0*/  FFMA R10, R12, R10, R9 ;  /* 0x0000000a0c0a7223 */ /* 0x004fc60000000009 */
[----:B------:R-:W-:Y:S01]  /*0800*/  LDS R12, [R3+0x100] ;  /* 0x00010000030c7984 */ /* 0x000fe20000000800 */
[----:B0-----:R-:W-:-:S03]  /*0810*/  FFMA R13, R13, R11, R10 ;  /* 0x0000000b0d0d7223 */ /* 0x001fc6000000000a */
[----:B------:R-:W0:Y:S02]  /*0820*/  LDS.128 R8, [R6+0x10] ;  /* 0x0000100006087984 */ /* 0x000e240000000c00 */
[----:B0-----:R-:W-:Y:S02]  /*0830*/  FFMA R12, R8, R12, R13 ;  /* 0x0000000c080c7223 */ /* 0x001fe4000000000d */
[----:B------:R-:W0:Y:S02]  /*0840*/  LDS R8, [R3+0x1c0] ;  /* 0x0001c00003087984 */ /* 0x000e240000000800 */
[----:B------:R-:W-:Y:S02]  /*0850*/  FFMA R15, R15, R9, R12 ;  /* 0x000000090f0f7223 */ /* 0x000fe4000000000c */
[----:B------:R-:W-:Y:S02]  /*0860*/  LDS R9, [R3+0x200] ;  /* 0x0002000003097984 */ /* 0x000fe40000000800 */
[----:B------:R-:W-:-:S02]  /*0870*/  FFMA R19, R14, R10, R15 ;  /* 0x0000000a0e137223 */ /* 0x000fc4000000000f */
[----:B------:R-:W1:Y:S02]  /*0880*/  LDS.128 R12, [R6+0x20] ;  /* 0x00002000060c7984 */ /* 0x000e640000000c00 */
[----:B0-----:R-:W-:Y:S02]  /*0890*/  FFMA R11, R8, R11, R19 ;  /* 0x0000000b080b7223 */ /* 0x001fe40000000013 */
[----:B------:R-:W0:Y:S04]  /*08a0*/  LDS R19, [R3+0x240] ;  /* 0x0002400003137984 */ /* 0x000e280000000800 */
[----:B------:R-:W2:Y:S01]  /*08b0*/  LDS R8, [R3+0x280] ;  /* 0x0002800003087984 */ /* 0x000ea20000000800 */
[----:B-1----:R-:W-:-:S03]  /*08c0*/  FFMA R12, R12, R9, R11 ;  /* 0x000000090c0c7223 */ /* 0x002fc6000000000b */
[----:B------:R-:W1:Y:S01]  /*08d0*/  LDS R9, [R3+0x2c0] ;  /* 0x0002c00003097984 */ /* 0x000e620000000800 */
[----:B0-----:R-:W-:-:S03]  /*08e0*/  FFMA R13, R19, R13, R12 ;  /* 0x0000000d130d7223 */ /* 0x001fc6000000000c */
[----:B------:R-:W-:Y:S01]  /*08f0*/  LDS R12, [R3+0x300] ;  /* 0x00030000030c7984 */ /* 0x000fe20000000800 */
[----:B--2---:R-:W-:-:S03]  /*0900*/  FFMA R8, R8, R14, R13 ;  /* 0x0000000e08087223 */ /* 0x004fc6000000000d */
[----:B------:R-:W-:Y:S01]  /*0910*/  LDS R19, [R3+0x340] ;  /* 0x0003400003137984 */ /* 0x000fe20000000800 */
[----:B-1----:R-:W-:-:S03]  /*0920*/  FFMA R13, R9, R15, R8 ;  /* 0x0000000f090d7223 */ /* 0x002fc60000000008 */
[----:B------:R-:W0:Y:S04]  /*0930*/  LDS.128 R8, [R6+0x30] ;  /* 0x0000300006087984 */ /* 0x000e280000000c00 */
[----:B------:R-:W1:Y:S01]  /*0940*/  LDS R15, [R3+0x380] ;  /* 0x00038000030f7984 */ /* 0x000e620000000800 */
[----:B0-----:R-:W-:-:S04]  /*0950*/  FFMA R8, R8, R12, R13 ;  /* 0x0000000c08087223 */ /* 0x001fc8000000000d */
[----:B------:R-:W-:Y:S01]  /*0960*/  FFMA R14, R19, R9, R8 ;  /* 0x00000009130e7223 */ /* 0x000fe20000000008 */
[----:B------:R-:W-:-:S04]  /*0970*/  IMAD.WIDE.U32 R8, R18, UR14, R20 ;  /* 0x0000000e12087c25 */ /* 0x000fc8000f8e0014 */
[----:B------:R-:W-:Y:S01]  /*0980*/  IMAD R9, R18, UR15, R9 ;  /* 0x0000000f12097c24 */ /* 0x000fe2000f8e0209 */
[----:B------:R-:W-:-:S04]  /*0990*/  LEA R12, P0, R8, UR16, 0x2 ;  /* 0x00000010080c7c11 */ /* 0x000fc8000f8010ff */
[----:B------:R-:W-:Y:S02]  /*09a0*/  LEA.HI.X R13, R8, UR17, R9, 0x2, P0 ;  /* 0x00000011080d7c11 */ /* 0x000fe400080f1409 */
[----:B------:R-:W0:Y:S01]  /*09b0*/  LDS R9, [R3+0x3c0] ;  /* 0x0003c00003097984 */ /* 0x000e220000000800 */
[----:B------:R-:W-:Y:S01]  /*09c0*/  BAR.SYNC.DEFER_BLOCKING 0x0 ;  /* 0x0000000000007b1d */ /* 0x000fe20000010000 */
[----:B-1----:R-:W-:-:S05]  /*09d0*/  FFMA R10, R15, R10, R14 ;  /* 0x0000000a0f0a7223 */ /* 0x002fca000000000e */
[----:B------:R-:W2:Y:S04]  /*09e0*/  LDG.E R14, desc[UR12][R24.64+0x80] ;  /* 0x0000800c180e7981 */ /* 0x000ea8000c1e1900 */
[----:B------:R-:W3:Y:S01]  /*09f0*/  LDG.E R13, desc[UR12][R12.64] ;  /* 0x0000000c0c0d7981 */ /* 0x000ee2000c1e1900 */
[----:B0-----:R-:W-:-:S03]  /*0a00*/  FFMA R15, R9, R11, R10 ;  /* 0x0000000b090f7223 */ /* 0x001fc6000000000a */
[----:B--2---:R-:W-:Y:S04]  /*0a10*/  STS [R5], R14 ;  /* 0x0000000e05007388 */ /* 0x004fe80000000800 */
[----:B---3--:R-:W-:Y:S01]  /*0a20*/  STS [R4], R13 ;  /* 0x0000000d04007388 */ /* 0x008fe20000000800 */
[----:B------:R-:W-:Y:S06]  /*0a30*/  BAR.SYNC.DEFER_BLOCKING 0x0 ;  /* 0x0000000000007b1d */ /* 0x000fec0000010000 */
[----:B------:R-:W-:Y:S04]  /*0a40*/  LDS R19, [R3] ;  /* 0x0000000003137984 */ /* 0x000fe80000000800 */
[----:B------:R-:W0:Y:S04]  /*0a50*/  LDS.128 R8, [R6] ;  /* 0x0000000006087984 */ /* 0x000e280000000c00 */
[----:B------:R-:W1:Y:S04]  /*0a60*/  LDS R27, [R3+0x40] ;  /* 0x00004000031b7984 */ /* 0x000e680000000800 */
[----:B------:R-:W2:Y:S01]  /*0a70*/  LDS R28, [R3+0x80] ;  /* 0x00008000031c7984 */ /* 0x000ea20000000800 */
[----:B0-----:R-:W-:-:S03]  /*0a80*/  FFMA R26, R8, R19, R15 ;  /* 0x00000013081a7223 */ /* 0x001fc6000000000f */
[----:B------:R-:W0:Y:S01]  /*0a90*/  LDS R8, [R3+0xc0] ;  /* 0x0000c00003087984 */ /* 0x000e220000000800 */
[----:B-1----:R-:W-:-:S03]  /*0aa0*/  FFMA R27, R27, R9, R26 ;  /* 0x000000091b1b7223 */ /* 0x002fc6000000001a */
[----:B------:R-:W-:Y:S04]  /*0ab0*/  LDS R9, [R3+0x100] ;  /* 0x0001000003097984 */ /* 0x000fe80000000800 */
[----:B------:R-:W1:Y:S01]  /*0ac0*/  LDS.128 R12, [R6+0x10] ;  /* 0x00001000060c7984 */ /* 0x000e620000000c00 */
[----:B--2---:R-:W-:-:S03]  /*0ad0*/  FFMA R27, R28, R10, R27 ;  /* 0x0000000a1c1b7223 */ /* 0x004fc6000000001b */
[----:B------:R-:W2:Y:S01]  /*0ae0*/  LDS R19, [R3+0x140] ;  /* 0x0001400003137984 */ /* 0x000ea20000000800 */
[----:B0-----:R-:W-:-:S03]  /*0af0*/  FFMA R11, R8, R11, R27 ;  /* 0x0000000b080b7223 */ /* 0x001fc6000000001b */
[----:B------:R-:W0:Y:S01]  /*0b00*/  LDS R8, [R3+0x180] ;  /* 0x0001800003087984 */ /* 0x000e220000000800 */
[----:B-1----:R-:W-:-:S03]  /*0b10*/  FFMA R12, R12, R9, R11 ;  /* 0x000000090c0c7223 */ /* 0x002fc6000000000b */
[----:B------:R-:W1:Y:S01]  /*0b20*/  LDS R9, [R3+0x1c0] ;  /* 0x0001c00003097984 */ /* 0x000e620000000800 */
[----:B--2---:R-:W-:-:S03]  /*0b30*/  FFMA R13, R19, R13, R12 ;  /* 0x0000000d130d7223 */ /* 0x004fc6000000000c */
[----:B------:R-:W-:Y:S04]  /*0b40*/  LDS R12, [R3+0x200] ;  /* 0x00020000030c7984 */ /* 0x000fe80000000800 */
[----:B------:R-:W-:Y:S01]  /*0b50*/  LDS R19, [R3+0x2c0] ;  /* 0x0002c00003137984 */ /* 0x000fe20000000800 */
[----:B0-----:R-:W-:-:S03]  /*0b60*/  FFMA R8, R8, R14, R13 ;  /* 0x0000000e08087223 */ /* 0x001fc6000000000d */
[----:B------:R-:W-:Y:S04]  /*0b70*/  LDS R13, [R3+0x240] ;  /* 0x00024000030d7984 */ /* 0x000fe80000000800 */
[----:B------:R-:W-:Y:S01]  /*0b80*/  LDS R14, [R3+0x280] ;  /* 0x00028000030e7984 */ /* 0x000fe20000000800 */
[----:B-1----:R-:W-:-:S03]  /*0b90*/  FFMA R15, R9, R15, R8 ;  /* 0x0000000f090f7223 */ /* 0x002fc60000000008 */
[----:B------:R-:W0:Y:S02]  /*0ba0*/  LDS.128 R8, [R6+0x20] ;  /* 0x0000200006087984 */ /* 0x000e240000000c00 */
[----:B0-----:R-:W-:-:S04]  /*0bb0*/  FFMA R8, R8, R12, R15 ;  /* 0x0000000c08087223 */ /* 0x001fc8000000000f */
[----:B------:R-:W-:Y:S02]  /*0bc0*/  FFMA R9, R13, R9, R8 ;  /* 0x000000090d097223 */ /* 0x000fe40000000008 */
[----:B------:R-:W-:Y:S02]  /*0bd0*/  LDS R8, [R3+0x300] ;  /* 0x0003000003087984 */ /* 0x000fe40000000800 */
[----:B------:R-:W-:Y:S02]  /*0be0*/  FFMA R10, R14, R10, R9 ;  /* 0x0000000a0e0a7223 */ /* 0x000fe40000000009 */
[----:B------:R-:W0:Y:S02]  /*0bf0*/  LDS.128 R12, [R6+0x30] ;  /* 0x00003000060c7984 */ /* 0x000e240000000c00 */
[----:B------:R-:W-:Y:S02]  /*0c00*/  FFMA R11, R19, R11, R10 ;  /* 0x0000000b130b7223 */ /* 0x000fe4000000000a */
[----:B------:R-:W-:Y:S01]  /*0c10*/  LDS R19, [R3+0x380] ;  /* 0x0003800003137984 */ /* 0x000fe20000000800 */
[----:B------:R-:W-:Y:S01]  /*0c20*/  IADD3 R27, PT, PT, R18, 0x10, RZ ;  /* 0x00000010121b7810 */ /* 0x000fe20007ffe0ff */
[----:B0-----:R-:W-:-:S02]  /*0c30*/  FFMA R10, R12, R8, R11 ;  /* 0x000000080c0a7223 */ /* 0x001fc4000000000b */
[----:B------:R-:W0:Y:S04]  /*0c40*/  LDS R11, [R3+0x340] ;  /* 0x00034000030b7984 */ /* 0x000e280000000800 */
[----:B------:R-:W1:Y:S01]  /*0c50*/  LDS R12, [R3+0x3c0] ;  /* 0x0003c000030c7984 */ /* 0x000e620000000800 */
[----:B------:R-:W-:Y:S01]  /*0c60*/  BAR.SYNC.DEFER_BLOCKING 0x0 ;  /* 0x0000000000007b1d */ /* 0x000fe20000010000 */
[----:B------:R-:W-:-:S04]  /*0c70*/  IMAD.WIDE.U32 R8, R27, UR14, R20 ;  /* 0x0000000e1b087c25 */ /* 0x000fc8000f8e0014 */
[----:B------:R-:W-:Y:S01]  /*0c80*/  IMAD R27, R27, UR15, R9 ;  /* 0x0000000f1b1b7c24 */ /* 0x000fe2000f8e0209 */
[----:B------:R-:W-:-:S04]  /*0c90*/  LEA R26, P0, R8, UR16, 0x2 ;  /* 0x00000010081a7c11 */ /* 0x000fc8000f8010ff */
[----:B------:R-:W-:Y:S01]  /*0ca0*/  LEA.HI.X R27, R8, UR17, R27, 0x2, P0 ;  /* 0x00000011081b7c11 */ /* 0x000fe200080f141b */
[----:B------:R-:W2:Y:S05]  /*0cb0*/  LDG.E R25, desc[UR12][R24.64+0xc0] ;  /* 0x0000c00c18197981 */ /* 0x000eaa000c1e1900 */
[----:B------:R-:W3:Y:S01]  /*0cc0*/  LDG.E R27, desc[UR12][R26.64] ;  /* 0x0000000c1a1b7981 */ /* 0x000ee2000c1e1900 */
[----:B0-----:R-:W-:-:S04]  /*0cd0*/  FFMA R28, R11, R13, R10 ;  /* 0x0000000d0b1c7223 */ /* 0x001fc8000000000a */
[----:B------:R-:W-:-:S04]  /*0ce0*/  FFMA R19, R19, R14, R28 ;  /* 0x0000000e13137223 */ /* 0x000fc8000000001c */
[----:B-1----:R-:W-:Y:S01]  /*0cf0*/  FFMA R15, R12, R15, R19 ;  /* 0x0000000f0c0f7223 */ /* 0x002fe20000000013 */
[----:B------:R-:W-:-:S04]  /*0d00*/  UIADD3 UR6, UP1, UPT, UR6, -0x4, URZ ;  /* 0xfffffffc06067890 */ /* 0x000fc8000ff3e0ff */
[----:B------:R-:W-:Y:S02]  /*0d10*/  UIADD3.X UR8, UPT, UPT, UR8, -0x1, URZ, UP1, !UPT ;  /* 0xffffffff08087890 */ /* 0x000fe40008ffe4ff */
[----:B------:R-:W-:-:S04]  /*0d20*/  UISETP.NE.U32.AND UP1, UPT, UR6, URZ, UPT ;  /* 0x000000ff0600728c */ /* 0x000fc8000bf25070 */
[----:B------:R-:W-:Y:S01]  /*0d30*/  UISETP.NE.AND.EX UP1, UPT, UR8, URZ, UPT, UP1 ;  /* 0x000000ff0800728c */ /* 0x000fe2000bf25310 */
[----:B------:R-:W-:Y:S01]  /*0d40*/  IADD3 R16, P0, PT, R16, 0x100, RZ ;  /* 0x0000010010107810 */ /* 0x000fe20007f1e0ff */
[----:B------:R-:W-:Y:S01]  /*0d50*/  UIADD3 UR4, UP2, UPT, UR4, 0x40, URZ ;  /* 0x0000004004047890 */ /* 0x000fe2000ff5e0ff */
[----:B------:R-:W-:Y:S02]  /*0d60*/  IADD3 R18, PT, PT, R18, 0x40, RZ ;  /* 0x0000004012127810 */ /* 0x000fe40007ffe0ff */
[----:B------:R-:W-:Y:S01]  /*0d70*/  IADD3.X R17, PT, PT, RZ, R17, RZ, P0, !PT ;  /* 0x00000011ff117210 */ /* 0x000fe200007fe4ff */
[----:B------:R-:W-:Y:S01]  /*0d80*/  UIADD3.X UR5, UPT, UPT, URZ, UR5, URZ, UP2, !UPT ;  /* 0x00000005ff057290 */ /* 0x000fe200097fe4ff */
[----:B--2---:R-:W-:Y:S04]  /*0d90*/  STS [R5], R25 ;  /* 0x0000001905007388 */ /* 0x004fe80000000800 */
[----:B---3--:R-:W-:Y:S01]  /*0da0*/  STS [R4], R27 ;  /* 0x0000001b04007388 */ /* 0x008fe20000000800 */
[----:B------:R-:W-:Y:S06]  /*0db0*/  BAR.SYNC.DEFER_BLOCKING 0x0 ;  /* 0x0000000000007b1d */ /* 0x000fec0000010000 */
[----:B------:R-:W-:Y:S04]  /*0dc0*/  LDS R29, [R3] ;  /* 0x00000000031d7984 */ /* 0x000fe80000000800 */
[----:B------:R-:W0:Y:S04]  /*0dd0*/  LDS.128 R8, [R6] ;  /* 0x0000000006087984 */ /* 0x000e280000000c00 */
[----:B------:R-:W1:Y:S04]  /*0de0*/  LDS R24, [R3+0x40] ;  /* 0x0000400003187984 */ /* 0x000e680000000800 */
[----:B------:R-:W2:Y:S04]  /*0df0*/  LDS R19, [R3+0x80] ;  /* 0x0000800003137984 */ /* 0x000ea80000000800 */
[----:B------:R-:W3:Y:S04]  /*0e00*/  LDS R25, [R3+0xc0] ;  /* 0x0000c00003197984 */ /* 0x000ee80000000800 */
[----:B------:R-:W-:Y:S01]  /*0e10*/  LDS R27, [R3+0x3c0] ;  /* 0x0003c000031b7984 */ /* 0x000fe20000000800 */
[----:B0-----:R-:W-:-:S03]  /*0e20*/  FFMA R15, R8, R29, R15 ;  /* 0x0000001d080f7223 */ /* 0x001fc6000000000f */
[----:B------:R-:W-:Y:S01]  /*0e30*/  LDS R8, [R3+0x140] ;  /* 0x0001400003087984 */ /* 0x000fe20000000800 */
[----:B-1----:R-:W-:-:S03]  /*0e40*/  FFMA R24, R24, R9, R15 ;  /* 0x0000000918187223 */ /* 0x002fc6000000000f */
[----:B------:R-:W-:Y:S04]  /*0e50*/  LDS R9, [R3+0x100] ;  /* 0x0001000003097984 */ /* 0x000fe80000000800 */
[----:B------:R-:W0:Y:S01]  /*0e60*/  LDS.128 R12, [R6+0x10] ;  /* 0x00001000060c7984 */ /* 0x000e220000000c00 */
[----:B--2---:R-:W-:-:S03]  /*0e70*/  FFMA R10, R19, R10, R24 ;  /* 0x0000000a130a7223 */ /* 0x004fc60000000018 */
[----:B------:R-:W-:Y:S01]  /*0e80*/  LDS R24, [R3+0x240] ;  /* 0x0002400003187984 */ /* 0x000fe20000000800 */
[----:B---3--:R-:W-:-:S03]  /*0e90*/  FFMA R11, R25, R11, R10 ;  /* 0x0000000b190b7223 */ /* 0x008fc6000000000a */
[----:B------:R-:W1:Y:S04]  /*0ea0*/  LDS R25, [R3+0x180] ;  /* 0x0001800003197984 */ /* 0x000e680000000800 */
[----:B------:R-:W-:Y:S01]  /*0eb0*/  LDS R19, [R3+0x280] ;  /* 0x0002800003137984 */ /* 0x000fe20000000800 */
[----:B0-----:R-:W-:-:S03]  /*0ec0*/  FFMA R9, R12, R9, R11 ;  /* 0x000000090c097223 */ /* 0x001fc6000000000b */
[----:B------:R-:W0:Y:S01]  /*0ed0*/  LDS R12, [R3+0x1c0] ;  /* 0x0001c000030c7984 */ /* 0x000e220000000800 */
[----:B------:R-:W-:-:S03]  /*0ee0*/  FFMA R26, R8, R13, R9 ;  /* 0x0000000d081a7223 */ /* 0x000fc60000000009 */
[----:B------:R-:W-:Y:S04]  /*0ef0*/  LDS R13, [R3+0x200] ;  /* 0x00020000030d7984 */ /* 0x000fe80000000800 */
[----:B------:R-:W2:Y:S01]  /*0f00*/  LDS.128 R8, [R6+0x20] ;  /* 0x0000200006087984 */ /* 0x000ea20000000c00 */
[----:B-1----:R-:W-:-:S04]  /*0f10*/  FFMA R25, R25, R14, R26 ;  /* 0x0000000e19197223 */ /* 0x002fc8000000001a */
[----:B0-----:R-:W-:Y:S02]  /*0f20*/  FFMA R15, R12, R15, R25 ;  /* 0x0000000f0c0f7223 */ /* 0x001fe40000000019 */
[----:B------:R-:W-:Y:S02]  /*0f30*/  LDS R25, [R3+0x300] ;  /* 0x0003000003197984 */ /* 0x000fe40000000800 */
[----:B--2---:R-:W-:Y:S02]  /*0f40*/  FFMA R13, R8, R13, R15 ;  /* 0x0000000d080d7223 */ /* 0x004fe4000000000f */
[----:B------:R-:W0:Y:S02]  /*0f50*/  LDS R8, [R3+0x2c0] ;  /* 0x0002c00003087984 */ /* 0x000e240000000800 */
[----:B------:R-:W-:Y:S02]  /*0f60*/  FFMA R26, R24, R9, R13 ;  /* 0x00000009181a7223 */ /* 0x000fe4000000000d */
[----:B------:R-:W1:Y:S04]  /*0f70*/  LDS.128 R12, [R6+0x30] ;  /* 0x00003000060c7984 */ /* 0x000e680000000c00 */
[----:B------:R-:W2:Y:S04]  /*0f80*/  LDS R24, [R3+0x340] ;  /* 0x0003400003187984 */ /* 0x000ea80000000800 */
[----:B------:R-:W3:Y:S01]  /*0f90*/  LDS R9, [R3+0x380] ;  /* 0x0003800003097984 */ /* 0x000ee20000000800 */
[----:B------:R-:W-:-:S04]  /*0fa0*/  FFMA R19, R19, R10, R26 ;  /* 0x0000000a13137223 */ /* 0x000fc8000000001a */
[----:B0-----:R-:W-:-:S04]  /*0fb0*/  FFMA R11, R8, R11, R19 ;  /* 0x0000000b080b7223 */ /* 0x001fc80000000013 */
[----:B-1----:R-:W-:-:S04]  /*0fc0*/  FFMA R11, R12, R25, R11 ;  /* 0x000000190c0b7223 */ /* 0x002fc8000000000b */
[----:B--2---:R-:W-:-:S04]  /*0fd0*/  FFMA R24, R24, R13, R11 ;  /* 0x0000000d18187223 */ /* 0x004fc8000000000b */
[----:B---3--:R-:W-:-:S04]  /*0fe0*/  FFMA R14, R9, R14, R24 ;  /* 0x0000000e090e7223 */ /* 0x008fc80000000018 */
[----:B------:R-:W-:Y:S01]  /*0ff0*/  FFMA R19, R27, R15, R14 ;  /* 0x0000000f1b137223 */ /* 0x000fe2000000000e */
[----:B------:R-:W-:Y:S06]  /*1000*/  BAR.SYNC.DEFER_BLOCKING 0x0 ;  /* 0x0000000000007b1d */ /* 0x000fec0000010000 */
[----:B------:R-:W-:Y:S05]  /*1010*/  BRA.U UP1, `(.L_x_2) ;  /* 0xfffffff101d87547 */ /* 0x000fea000b83ffff */
.L_x_1:
[----:B------:R-:W-:Y:S05]  /*1020*/  BRA.U !UP0, `(.L_x_0) ;  /* 0x0000000908887547 */ /* 0x000fea000b800000 */
[----:B------:R-:W-:Y:S02]  /*1030*/  UISETP.NE.U32.AND UP0, UPT, UR7, 0x1, UPT ;  /* 0x000000010700788c */ /* 0x000fe4000bf05070 */
[----:B------:R-:W-:Y:S02]  /*1040*/  ULOP3.LUT UP1, URZ, UR18, 0x10, URZ, 0xc0, !UPT ;  /* 0x0000001012ff7892 */ /* 0x000fe4000f82c0ff */
[----:B------:R-:W-:-:S09]  /*1050*/  UISETP.NE.AND.EX UP0, UPT, URZ, URZ, UPT, UP0 ;  /* 0x000000ffff00728c */ /* 0x000fd2000bf05300 */
[----:B------:R-:W-:Y:S05]  /*1060*/  BRA.U !UP0, `(.L_x_3) ;  /* 0x00000005089c7547 */ /* 0x000fea000b800000 */
[----:B------:R-:W0:Y:S01]  /*1070*/  LDCU.128 UR8, c[0x0][0x380] ;  /* 0x00007000ff0877ac */ /* 0x000e220008000c00 */
[----:B------:R-:W-:Y:S02]  /*1080*/  IADD3 R18, PT, PT, R0, UR4, RZ ;  /* 0x0000000400127c10 */ /* 0x000fe4000fffe0ff */
[----:B------:R-:W-:-:S03]  /*1090*/  IADD3 R24, P1, PT, R22, UR4, RZ ;  /* 0x0000000416187c10 */ /* 0x000fc6000ff3e0ff */
[----:B------:R-:W-:Y:S01]  /*10a0*/  IMAD.WIDE.U32 R10, R18, UR14, R20 ;  /* 0x0000000e120a7c25 */ /* 0x000fe2000f8e0014 */
[----:B------:R-:W-:-:S03]  /*10b0*/  IADD3.X R13, PT, PT, R2, UR5, RZ, P1, !PT ;  /* 0x00000005020d7c10 */ /* 0x000fc60008ffe4ff */
[----:B------:R-:W-:Y:S01]  /*10c0*/  IMAD R9, R18, UR15, R11 ;  /* 0x0000000f12097c24 */ /* 0x000fe2000f8e020b */
[----:B0-----:R-:W-:Y:S02]  /*10d0*/  LEA R16, P0, R24, UR8, 0x2 ;  /* 0x0000000818107c11 */ /* 0x001fe4000f8010ff */
[----:B------:R-:W-:Y:S02]  /*10e0*/  LEA R8, P2, R10, UR10, 0x2 ;  /* 0x0000000a0a087c11 */ /* 0x000fe4000f8410ff */
[----:B------:R-:W-:Y:S02]  /*10f0*/  LEA.HI.X R17, R24, UR9, R13, 0x2, P0 ;  /* 0x0000000918117c11 */ /* 0x000fe400080f140d */
[----:B------:R-:W-:-:S03]  /*1100*/  LEA.HI.X R9, R10, UR11, R9, 0x2, P2 ;  /* 0x0000000b0a097c11 */ /* 0x000fc600090f1409 */
[----:B------:R-:W2:Y:S04]  /*1110*/  LDG.E R10, desc[UR12][R16.64] ;  /* 0x0000000c100a7981 */ /* 0x000ea8000c1e1900 */
[----:B------:R-:W3:Y:S04]  /*1120*/  LDG.E R9, desc[UR12][R8.64] ;  /* 0x0000000c08097981 */ /* 0x000ee8000c1e1900 */
        /* <DEDUP_REMOVED lines=8> */
[----:B------:R-:W-:Y:S04]  /*11b0*/  LDS R17, [R3+0x200] ;  /* 0x0002000003117984 */ /* 0x000fe80000000800 */
[----:B------:R-:W-:Y:S01]  /*11c0*/  LDS R27, [R3+0x380] ;  /* 0x00038000031b7984 */ /* 0x000fe20000000800 */
[----:B0-----:R-:W-:-:S03]  /*11d0*/  FFMA R12, R12, R11, R19 ;  /* 0x0000000b0c0c7223 */ /* 0x001fc60000000013 */
[----:B------:R-:W-:Y:S01]  /*11e0*/  LDS.128 R8, [R6+0x10] ;  /* 0x0000100006087984 */ /* 0x000fe20000000c00 */
[----:B-1----:R-:W-:-:S03]  /*11f0*/  FFMA R25, R25, R13, R12 ;  /* 0x0000000d19197223 */ /* 0x002fc6000000000c */
[----:B------:R-:W0:Y:S01]  /*1200*/  LDS R13, [R3+0x100] ;  /* 0x00010000030d7984 */ /* 0x000e220000000800 */
[----:B--2---:R-:W-:-:S03]  /*1210*/  FFMA R25, R28, R14, R25 ;  /* 0x0000000e1c197223 */ /* 0x004fc60000000019 */
[----:B------:R-:W1:Y:S01]  /*1220*/  LDS R12, [R3+0x140] ;  /* 0x00014000030c7984 */ /* 0x000e620000000800 */
[----:B---3--:R-:W-:-:S03]  /*1230*/  FFMA R15, R26, R15, R25 ;  /* 0x0000000f1a0f7223 */ /* 0x008fc60000000019 */
[----:B------:R-:W2:Y:S04]  /*1240*/  LDS R19, [R3+0x180] ;  /* 0x0001800003137984 */ /* 0x000ea80000000800 */
[----:B------:R-:W3:Y:S04]  /*1250*/  LDS R28, [R3+0x1c0] ;  /* 0x0001c000031c7984 */ /* 0x000ee80000000800 */
[----:B------:R-:W-:Y:S01]  /*1260*/  LDS R26, [R3+0x240] ;  /* 0x00024000031a7984 */ /* 0x000fe20000000800 */
[----:B0-----:R-:W-:-:S04]  /*1270*/  FFMA R13, R8, R13, R15 ;  /* 0x0000000d080d7223 */ /* 0x001fc8000000000f */
[----:B-1----:R-:W-:Y:S02]  /*1280*/  FFMA R8, R12, R9, R13 ;  /* 0x000000090c087223 */ /* 0x002fe4000000000d */
[----:B------:R-:W0:Y:S02]  /*1290*/  LDS.128 R12, [R6+0x20] ;  /* 0x00002000060c7984 */ /* 0x000e240000000c00 */
[----:B--2---:R-:W-:Y:S02]  /*12a0*/  FFMA R19, R19, R10, R8 ;  /* 0x0000000a13137223 */ /* 0x004fe40000000008 */
[----:B------:R-:W-:Y:S02]  /*12b0*/  LDS R10, [R3+0x2c0] ;  /* 0x0002c000030a7984 */ /* 0x000fe40000000800 */
[----:B---3--:R-:W-:Y:S01]  /*12c0*/  FFMA R25, R28, R11, R19 ;  /* 0x0000000b1c197223 */ /* 0x008fe20000000013 */
[----:B------:R-:W-:Y:S01]  /*12d0*/  IADD3 R19, PT, PT, R18, 0x10, RZ ;  /* 0x0000001012137810 */ /* 0x000fe20007ffe0ff */
[----:B------:R-:W1:Y:S04]  /*12e0*/  LDS R11, [R3+0x280] ;  /* 0x00028000030b7984 */ /* 0x000e680000000800 */
[C---:B------:R-:W-:Y:S01]  /*12f0*/  IMAD.WIDE.U32 R8, R19.reuse, UR14, R20 ;  /* 0x0000000e13087c25 */ /* 0x040fe2000f8e0014 */
[----:B------:R-:W-:Y:S03]  /*1300*/  LDS R28, [R3+0x300] ;  /* 0x00030000031c7984 */ /* 0x000fe60000000800 */
[----:B------:R-:W-:-:S02]  /*1310*/  IMAD R19, R19, UR15, R9 ;  /* 0x0000000f13137c24 */ /* 0x000fc4000f8e0209 */
[----:B0-----:R-:W-:Y:S01]  /*1320*/  FFMA R17, R12, R17, R25 ;  /* 0x000000110c117223 */ /* 0x001fe20000000019 */
[----:B------:R-:W-:Y:S02]  /*1330*/  IADD3.X R25, PT, PT, RZ, R2, RZ, P1, !PT ;  /* 0x00000002ff197210 */ /* 0x000fe40000ffe4ff */
[----:B------:R-:W-:Y:S01]  /*1340*/  LEA R18, P1, R8, UR10, 0x2 ;  /* 0x0000000a08127c11 */ /* 0x000fe2000f8210ff */
[----:B------:R-:W-:Y:S01]  /*1350*/  FFMA R26, R26, R13, R17 ;  /* 0x0000000d1a1a7223 */ /* 0x000fe20000000011 */
[----:B------:R-:W-:Y:S02]  /*1360*/  LEA.HI.X R17, R24, UR9, R25, 0x2, P0 ;  /* 0x0000000918117c11 */ /* 0x000fe400080f1419 */
[----:B------:R-:W-:Y:S01]  /*1370*/  LEA.HI.X R19, R8, UR11, R19, 0x2, P1 ;  /* 0x0000000b08137c11 */ /* 0x000fe200088f1413 */
[----:B-1----:R-:W-:Y:S01]  /*1380*/  FFMA R11, R11, R14, R26 ;  /* 0x0000000e0b0b7223 */ /* 0x002fe2000000001a */
[----:B------:R-:W-:Y:S03]  /*1390*/  LDS R24, [R3+0x3c0] ;  /* 0x0003c00003187984 */ /* 0x000fe60000000800 */
[----:B------:R-:W-:Y:S01]  /*13a0*/  FFMA R29, R10, R15, R11 ;  /* 0x0000000f0a1d7223 */ /* 0x000fe2000000000b */
[----:B------:R-:W-:Y:S04]  /*13b0*/  LDS R26, [R3+0x340] ;  /* 0x00034000031a7984 */ /* 0x000fe80000000800 */
[----:B------:R-:W0:Y:S01]  /*13c0*/  LDS.128 R8, [R6+0x30] ;  /* 0x0000300006087984 */ /* 0x000e220000000c00 */
[----:B------:R-:W-:Y:S06]  /*13d0*/  BAR.SYNC.DEFER_BLOCKING 0x0 ;  /* 0x0000000000007b1d */ /* 0x000fec0000010000 */
[----:B------:R-:W2:Y:S04]  /*13e0*/  LDG.E R17, desc[UR12][R16.64+0x40] ;  /* 0x0000400c10117981 */ /* 0x000ea8000c1e1900 */
[----:B------:R-:W3:Y:S01]  /*13f0*/  LDG.E R19, desc[UR12][R18.64] ;  /* 0x0000000c12137981 */ /* 0x000ee2000c1e1900 */
[----:B------:R-:W-:Y:S01]  /*1400*/  UIADD3 UR4, UPT, UPT, UR4, 0x20, URZ ;  /* 0x0000002004047890 */ /* 0x000fe2000fffe0ff */
[----:B------:R-:W-:Y:S01]  /*1410*/  UMOV UR5, URZ ;  /* 0x000000ff00057c82 */ /* 0x000fe20008000000 */
[----:B0-----:R-:W-:-:S04]  /*1420*/  FFMA R8, R8, R28, R29 ;  /* 0x0000001c08087223 */ /* 0x001fc8000000001d */
[----:B------:R-:W-:-:S04]  /*1430*/  FFMA R8, R26, R9, R8 ;  /* 0x000000091a087223 */ /* 0x000fc80000000008 */
[----:B------:R-:W-:-:S04]  /*1440*/  FFMA R27, R27, R10, R8 ;  /* 0x0000000a1b1b7223 */ /* 0x000fc80000000008 */
        /* <DEDUP_REMOVED lines=10> */
[----:B------:R-:W4:Y:S04]  /*14f0*/  LDS.128 R8, [R6+0x10] ;  /* 0x0000100006087984 */ /* 0x000f280000000c00 */
[----:B------:R-:W5:Y:S04]  /*1500*/  LDS R18, [R3+0x140] ;  /* 0x0001400003127984 */ /* 0x000f680000000800 */
[----:B------:R-:W5:Y:S04]  /*1510*/  LDS R19, [R3+0x180] ;  /* 0x0001800003137984 */ /* 0x000f680000000800 */
[----:B------:R-:W5:Y:S01]  /*1520*/  LDS R24, [R3+0x1c0] ;  /* 0x0001c00003187984 */ /* 0x000f620000000800 */
[----:B0-----:R-:W-:-:S04]  /*1530*/  FFMA R25, R12, R25, R27 ;  /* 0x000000190c197223 */ /* 0x001fc8000000001b */
[----:B-1----:R-:W-:Y:S02]  /*1540*/  FFMA R28, R28, R13, R25 ;  /* 0x0000000d1c1c7223 */ /* 0x002fe40000000019 */
[----:B------:R-:W-:Y:S02]  /*1550*/  LDS R25, [R3+0x200] ;  /* 0x0002000003197984 */ /* 0x000fe40000000800 */
[----:B--2---:R-:W-:-:S04]  /*1560*/  FFMA R29, R29, R14, R28 ;  /* 0x0000000e1d1d7223 */ /* 0x004fc8000000001c */
[----:B---3--:R-:W-:Y:S02]  /*1570*/  FFMA R29, R16, R15, R29 ;  /* 0x0000000f101d7223 */ /* 0x008fe4000000001d */
[----:B------:R-:W0:Y:S04]  /*1580*/  LDS.128 R12, [R6+0x20] ;  /* 0x00002000060c7984 */ /* 0x000e280000000c00 */
[----:B------:R-:W1:Y:S01]  /*1590*/  LDS R16, [R3+0x240] ;  /* 0x0002400003107984 */ /* 0x000e620000000800 */
[----:B----4-:R-:W-:-:S04]  /*15a0*/  FFMA R17, R8, R17, R29 ;  /* 0x0000001108117223 */ /* 0x010fc8000000001d */
[----:B-----5:R-:W-:Y:S02]  /*15b0*/  FFMA R18, R18, R9, R17 ;  /* 0x0000000912127223 */ /* 0x020fe40000000011 */
[----:B------:R-:W2:Y:S02]  /*15c0*/  LDS R17, [R3+0x280] ;  /* 0x0002800003117984 */ /* 0x000ea40000000800 */
[----:B------:R-:W-:Y:S02]  /*15d0*/  FFMA R19, R19, R10, R18 ;  /* 0x0000000a13137223 */ /* 0x000fe40000000012 */
[----:B------:R-:W3:Y:S02]  /*15e0*/  LDS R18, [R3+0x2c0] ;  /* 0x0002c00003127984 */ /* 0x000ee40000000800 */
[----:B------:R-:W-:Y:S02]  /*15f0*/  FFMA R27, R24, R11, R19 ;  /* 0x0000000b181b7223 */ /* 0x000fe40000000013 */
[----:B------:R-:W-:Y:S04]  /*1600*/  LDS R19, [R3+0x300] ;  /* 0x0003000003137984 */ /* 0x000fe80000000800 */
[----:B------:R-:W4:Y:S04]  /*1610*/  LDS.128 R8, [R6+0x30] ;  /* 0x0000300006087984 */ /* 0x000f280000000c00 */
[----:B------:R-:W5:Y:S01]  /*1620*/  LDS R24, [R3+0x340] ;  /* 0x0003400003187984 */ /* 0x000f620000000800 */
[----:B0-----:R-:W-:-:S03]  /*1630*/  FFMA R27, R12, R25, R27 ;  /* 0x000000190c1b7223 */ /* 0x001fc6000000001b */
[----:B------:R-:W0:Y:S01]  /*1640*/  LDS R25, [R3+0x380] ;  /* 0x0003800003197984 */ /* 0x000e220000000800 */
[----:B-1----:R-:W-:-:S03]  /*1650*/  FFMA R16, R16, R13, R27 ;  /* 0x0000000d10107223 */ /* 0x002fc6000000001b */
[----:B------:R-:W1:Y:S01]  /*1660*/  LDS R12, [R3+0x3c0] ;  /* 0x0003c000030c7984 */ /* 0x000e620000000800 */
[----:B--2---:R-:W-:-:S04]  /*1670*/  FFMA R17, R17, R14, R16 ;  /* 0x0000000e11117223 */ /* 0x004fc80000000010 */
[----:B---3--:R-:W-:-:S04]  /*1680*/  FFMA R15, R18, R15, R17 ;  /* 0x0000000f120f7223 */ /* 0x008fc80000000011 */
[----:B----4-:R-:W-:-:S04]  /*1690*/  FFMA R15, R8, R19, R15 ;  /* 0x00000013080f7223 */ /* 0x010fc8000000000f */
[----:B-----5:R-:W-:-:S04]  /*16a0*/  FFMA R24, R24, R9, R15 ;  /* 0x0000000918187223 */ /* 0x020fc8000000000f */
[----:B0-----:R-:W-:-:S04]  /*16b0*/  FFMA R25, R25, R10, R24 ;  /* 0x0000000a19197223 */ /* 0x001fc80000000018 */
[----:B-1----:R-:W-:Y:S01]  /*16c0*/  FFMA R19, R12, R11, R25 ;  /* 0x0000000b0c137223 */ /* 0x002fe20000000019 */
[----:B------:R-:W-:Y:S06]  /*16d0*/  BAR.SYNC.DEFER_BLOCKING 0x0 ;  /* 0x0000000000007b1d */ /* 0x000fec0000010000 */
.L_x_3:
[----:B------:R-:W-:Y:S05]  /*16e0*/  BRA.U UP1, `(.L_x_0) ;  /* 0x0000000101d87547 */ /* 0x000fea000b800000 */
[----:B------:R-:W0:Y:S01]  /*16f0*/  LDCU.128 UR8, c[0x0][0x380] ;  /* 0x00007000ff0877ac */ /* 0x000e220008000c00 */
[----:B------:R-:W-:Y:S02]  /*1700*/  IADD3 R11, PT, PT, R0, UR4, RZ ;  /* 0x00000004000b7c10 */ /* 0x000fe4000fffe0ff */
[----:B------:R-:W-:Y:S02]  /*1710*/  MOV R8, R20 ;  /* 0x0000001400087202 */ /* 0x000fe40000000f00 */
[----:B------:R-:W-:Y:S02]  /*1720*/  MOV R9, R21 ;  /* 0x0000001500097202 */ /* 0x000fe40000000f00 */
[----:B------:R-:W-:Y:S01]  /*1730*/  IADD3 R22, P0, PT, R22, UR4, RZ ;  /* 0x0000000416167c10 */ /* 0x000fe2000ff1e0ff */
[----:B------:R-:W-:-:S03]  /*1740*/  IMAD.WIDE.U32 R8, R11, UR14, R8 ;  /* 0x0000000e0b087c25 */ /* 0x000fc6000f8e0008 */
[----:B------:R-:W-:Y:S01]  /*1750*/  IADD3.X R13, PT, PT, R2, UR5, RZ, P0, !PT ;  /* 0x00000005020d7c10 */ /* 0x000fe200087fe4ff */
        /* <DEDUP_REMOVED lines=19> */
[----:B------:R-:W5:Y:S04]  /*1890*/  LDS R2, [R3+0x1c0] ;  /* 0x0001c00003027984 */ /* 0x000f680000000800 */
[----:B------:R-:W-:Y:S01]  /*18a0*/  LDS R25, [R3+0x200] ;  /* 0x0002000003197984 */ /* 0x000fe20000000800 */
[----:B0-----:R-:W-:-:S03]  /*18b0*/  FFMA R8, R8, R18, R19 ;  /* 0x0000001208087223 */ /* 0x001fc60000000013 */
[----:B------:R-:W-:Y:S01]  /*18c0*/  LDS R4, [R3+0x240] ;  /* 0x0002400003047984 */ /* 0x000fe20000000800 */
[----:B-1----:R-:W-:-:S03]  /*18d0*/  FFMA R8, R27, R9, R8 ;  /* 0x000000091b087223 */ /* 0x002fc60000000008 */
[----:B------:R-:W0:Y:S01]  /*18e0*/  LDS.128 R16, [R6+0x20] ;  /* 0x0000200006107984 */ /* 0x000e220000000c00 */
[----:B--2---:R-:W-:-:S03]  /*18f0*/  FFMA R29, R29, R10, R8 ;  /* 0x0000000a1d1d7223 */ /* 0x004fc60000000008 */
[----:B------:R-:W1:Y:S01]  /*1900*/  LDS R27, [R3+0x280] ;  /* 0x00028000031b7984 */ /* 0x000e620000000800 */
[----:B---3--:R-:W-:-:S03]  /*1910*/  FFMA R26, R24, R11, R29 ;  /* 0x0000000b181a7223 */ /* 0x008fc6000000001d */
[----:B------:R-:W2:Y:S04]  /*1920*/  LDS R22, [R3+0x2c0] ;  /* 0x0002c00003167984 */ /* 0x000ea80000000800 */
[----:B------:R-:W-:Y:S01]  /*1930*/  LDS R29, [R3+0x300] ;  /* 0x00030000031d7984 */ /* 0x000fe20000000800 */
[----:B----4-:R-:W-:-:S03]  /*1940*/  FFMA R12, R12, R23, R26 ;  /* 0x000000170c0c7223 */ /* 0x010fc6000000001a */
[----:B------:R-:W3:Y:S01]  /*1950*/  LDS.128 R8, [R6+0x30] ;  /* 0x0000300006087984 */ /* 0x000ee20000000c00 */
[----:B-----5:R-:W-:-:S03]  /*1960*/  FFMA R12, R0, R13, R12 ;  /* 0x0000000d000c7223 */ /* 0x020fc6000000000c */
[----:B------:R-:W4:Y:S01]  /*1970*/  LDS R24, [R3+0x340] ;  /* 0x0003400003187984 */ /* 0x000f220000000800 */
[----:B------:R-:W-:-:S03]  /*1980*/  FFMA R5, R5, R14, R12 ;  /* 0x0000000e05057223 */ /* 0x000fc6000000000c */
[----:B------:R-:W5:Y:S01]  /*1990*/  LDS R23, [R3+0x380] ;  /* 0x0003800003177984 */ /* 0x000f620000000800 */
[----:B------:R-:W-:-:S03]  /*19a0*/  FFMA R5, R2, R15, R5 ;  /* 0x0000000f02057223 */ /* 0x000fc60000000005 */
[----:B------:R-:W5:Y:S01]  /*19b0*/  LDS R0, [R3+0x3c0] ;  /* 0x0003c00003007984 */ /* 0x000f620000000800 */
[----:B0-----:R-:W-:-:S04]  /*19c0*/  FFMA R5, R16, R25, R5 ;  /* 0x0000001910057223 */ /* 0x001fc80000000005 */
[----:B------:R-:W-:-:S04]  /*19d0*/  FFMA R4, R4, R17, R5 ;  /* 0x0000001104047223 */ /* 0x000fc80000000005 */
[----:B-1----:R-:W-:-:S04]  /*19e0*/  FFMA R27, R27, R18, R4 ;  /* 0x000000121b1b7223 */ /* 0x002fc80000000004 */
[----:B--2---:R-:W-:-:S04]  /*19f0*/  FFMA R19, R22, R19, R27 ;  /* 0x0000001316137223 */ /* 0x004fc8000000001b */
[----:B---3--:R-:W-:-:S04]  /*1a00*/  FFMA R19, R8, R29, R19 ;  /* 0x0000001d08137223 */ /* 0x008fc80000000013 */
[----:B----4-:R-:W-:-:S04]  /*1a10*/  FFMA R24, R24, R9, R19 ;  /* 0x0000000918187223 */ /* 0x010fc80000000013 */
[----:B-----5:R-:W-:-:S04]  /*1a20*/  FFMA R23, R23, R10, R24 ;  /* 0x0000000a17177223 */ /* 0x020fc80000000018 */
[----:B------:R-:W-:Y:S01]  /*1a30*/  FFMA R19, R0, R11, R23 ;  /* 0x0000000b00137223 */ /* 0x000fe20000000017 */
[----:B------:R-:W-:Y:S06]  /*1a40*/  BAR.SYNC.DEFER_BLOCKING 0x0 ;  /* 0x0000000000007b1d */ /* 0x000fec0000010000 */
.L_x_0:
[----:B------:R-:W0:Y:S01]  /*1a50*/  LDCU.64 UR4, c[0x0][0x390] ;  /* 0x00007200ff0477ac */ /* 0x000e220008000a00 */
[----:B------:R-:W-:-:S03]  /*1a60*/  SHF.R.S32.HI R21, RZ, 0x1f, R20 ;  /* 0x0000001fff157819 */ /* 0x000fc60000011414 */
[----:B------:R-:W-:-:S04]  /*1a70*/  IMAD.WIDE.U32 R2, R7, UR14, R20 ;  /* 0x0000000e07027c25 */ /* 0x000fc8000f8e0014 */
[----:B------:R-:W-:Y:S01]  /*1a80*/  IMAD R7, R7, UR15, R3 ;  /* 0x0000000f07077c24 */ /* 0x000fe2000f8e0203 */
[----:B0-----:R-:W-:-:S04]  /*1a90*/  LEA R4, P0, R2, UR4, 0x2 ;  /* 0x0000000402047c11 */ /* 0x001fc8000f8010ff */
[----:B------:R-:W-:-:S05]  /*1aa0*/  LEA.HI.X R5, R2, UR5, R7, 0x2, P0 ;  /* 0x0000000502057c11 */ /* 0x000fca00080f1407 */
[----:B------:R-:W-:Y:S01]  /*1ab0*/  STG.E desc[UR12][R4.64], R19 ;  /* 0x0000001304007986 */ /* 0x000fe2000c10190c */
[----:B------:R-:W-:Y:S05]  /*1ac0*/  EXIT ;  /* 0x000000000000794d */ /* 0x000fea0003800000 */
.L_x_4:
[----:B------:R-:W-:-:S00]  /*1ad0*/  BRA `(.L_x_4) ;  /* 0xfffffffc00fc7947 */ /* 0x000fc0000383ffff */
[----:B------:R-:W-:-:S00]  /*1ae0*/  NOP ;  /* 0x0000000000007918 */ /* 0x000fc00000000000 */
        /* <DEDUP_REMOVED lines=9> */
.L_x_11:


//--------------------- .text._Z22matrix_multiply_simplePfS_S_m --------------------------
	.section	.text._Z22matrix_multiply_simplePfS_S_m,"ax",@progbits
	.align	128
        .global         _Z22matrix_multiply_simplePfS_S_m
        .type           _Z22matrix_multiply_simplePfS_S_m,@function
        .size           _Z22matrix_multiply_simplePfS_S_m,(.L_x_12 - _Z22matrix_multiply_simplePfS_S_m)
        .other          _Z22matrix_multiply_simplePfS_S_m,@"STO_CUDA_ENTRY STV_DEFAULT"
_Z22matrix_multiply_simplePfS_S_m:
.text._Z22matrix_multiply_simplePfS_S_m:
[----:B------:R-:W-:Y:S08]  /*0000*/  LDC R1, c[0x0][0x37c] ;  /* 0x0000df00ff017b82 */ /* 0x000ff00000000800 */
[----:B------:R-:W0:Y:S01]  /*0010*/  LDC.64 R12, c[0x0][0x398] ;  /* 0x0000e600ff0c7b82 */ /* 0x000e220000000a00 */
[----:B------:R-:W1:Y:S01]  /*0020*/  S2R R3, SR_TID.Y ;  /* 0x0000000000037919 */ /* 0x000e620000002200 */
[----:B------:R-:W2:Y:S01]  /*0030*/  LDCU.64 UR6, c[0x0][0x358] ;  /* 0x00006b00ff0677ac */ /* 0x000ea20008000a00 */
[----:B------:R-:W-:Y:S01]  /*0040*/  IMAD.MOV.U32 R26, RZ, RZ, RZ ;  /* 0x000000ffff1a7224 */ /* 0x000fe200078e00ff */
[----:B------:R-:W3:Y:S04]  /*0050*/  S2R R15, SR_TID.X ;  /* 0x00000000000f7919 */ /* 0x000ee80000002100 */
[----:B------:R-:W1:Y:S08]  /*0060*/  LDC R0, c[0x0][0x364] ;  /* 0x0000d900ff007b82 */ /* 0x000e700000000800 */
[----:B------:R-:W1:Y:S08]  /*0070*/  S2UR UR4, SR_CTAID.Y ;  /* 0x00000000000479c3 */ /* 0x000e700000002600 */
[----:B------:R-:W3:Y:S01]  /*0080*/  S2UR UR5, SR_CTAID.X ;  /* 0x00000000000579c3 */ /* 0x000ee20000002500 */
[----:B0-----:R-:W-:-:S04]  /*0090*/  ISETP.NE.U32.AND P0, PT, R12, RZ, PT ;  /* 0x000000ff0c00720c */ /* 0x001fc80003f05070 */
[----:B------:R-:W-:-:S03]  /*00a0*/  ISETP.NE.AND.EX P0, PT, R13, RZ, PT, P0 ;  /* 0x000000ff0d00720c */ /* 0x000fc60003f05300 */
[----:B------:R-:W3:Y:S01]  /*00b0*/  LDC R14, c[0x0][0x360] ;  /* 0x0000d800ff0e7b82 */ /* 0x000ee20000000800 */
[----:B-1----:R-:W-:Y:S02]  /*00c0*/  IMAD R0, R0, UR4, R3 ;  /* 0x0000000400007c24 */ /* 0x002fe4000f8e0203 */
[----:B---3--:R-:W-:-:S07]  /*00d0*/  IMAD R14, R14, UR5, R15 ;  /* 0x000000050e0e7c24 */ /* 0x008fce000f8e020f */
[----:B--2---:R-:W-:Y:S05]  /*00e0*/  @!P0 BRA `(.L_x_5) ;  /* 0x0000000800fc8947 */ /* 0x004fea0003800000 */
[----:B------:R-:W-:Y:S01]  /*00f0*/  ISETP.GE.U32.AND P1, PT, R12, 0x8, PT ;  /* 0x000000080c00780c */ /* 0x000fe20003f26070 */
[----:B------:R-:W-:Y:S01]  /*0100*/  IMAD.WIDE.U32 R16, R0, R12, RZ ;  /* 0x0000000c00107225 */ /* 0x000fe200078e00ff */
[----:B------:R-:W-:Y:S01]  /*0110*/  LOP3.LUT R2, R12, 0x7, RZ, 0xc0, !PT ;  /* 0x000000070c027812 */ /* 0x000fe200078ec0ff */
[----:B------:R-:W-:Y:S01]  /*0120*/  UMOV UR4, URZ ;  /* 0x000000ff00047c82 */ /* 0x000fe20008000000 */
[----:B------:R-:W-:Y:S01]  /*0130*/  ISETP.GE.U32.AND.EX P1, PT, R13, RZ, PT, P1 ;  /* 0x000000ff0d00720c */ /* 0x000fe20003f26110 */
[----:B------:R-:W-:Y:S01]  /*0140*/  IMAD.MOV.U32 R26, RZ, RZ, RZ ;  /* 0x000000ffff1a7224 */ /* 0x000fe200078e00ff */
[----:B------:R-:W-:Y:S01]  /*0150*/  ISETP.NE.U32.AND P0, PT, R2, RZ, PT ;  /* 0x000000ff0200720c */ /* 0x000fe20003f05070 */
[----:B------:R-:W-:Y:S01]  /*0160*/  IMAD.MOV.U32 R4, RZ, RZ, RZ ;  /* 0x000000ffff047224 */ /* 0x000fe200078e00ff */
[----:B------:R-:W-:Y:S01]  /*0170*/  SHF.R.S32.HI R15, RZ, 0x1f, R14 ;  /* 0x0000001fff0f7819 */ /* 0x000fe2000001140e */
[----:B------:R-:W-:Y:S01]  /*0180*/  IMAD R5, R0, R13, R17 ;  /* 0x0000000d00057224 */ /* 0x000fe200078e0211 */
[----:B------:R-:W-:-:S07]  /*0190*/  ISETP.NE.AND.EX P0, PT, RZ, RZ, PT, P0 ;  /* 0x000000ffff00720c */ /* 0x000fce0003f05300 */
[----:B------:R-:W-:Y:S06]  /*01a0*/  @!P1 BRA `(.L_x_6) ;  /* 0x0000000400089947 */ /* 0x000fec0003800000 */
[----:B------:R-:W0:Y:S01]  /*01b0*/  LDCU.128 UR8, c[0x0][0x380] ;  /* 0x00007000ff0877ac */ /* 0x000e220008000c00 */
[C---:B------:R-:W-:Y:S01]  /*01c0*/  LOP3.LUT R4, R12.reuse, 0xfffffff8, RZ, 0xc0, !PT ;  /* 0xfffffff80c047812 */ /* 0x040fe200078ec0ff */
[C---:B------:R-:W-:Y:S01]  /*01d0*/  IMAD.SHL.U32 R7, R12.reuse, 0x4, RZ ;  /* 0x000000040c077824 */ /* 0x040fe200078e00ff */
[C-C-:B------:R-:W-:Y:S01]  /*01e0*/  SHF.L.U64.HI R8, R12.reuse, 0x5, R13.reuse ;  /* 0x000000050c087819 */ /* 0x140fe2000001020d */
[----:B------:R-:W1:Y:S01]  /*01f0*/  LDCU UR4, c[0x0][0x39c] ;  /* 0x00007380ff0477ac */ /* 0x000e620008000800 */
[----:B------:R-:W-:Y:S01]  /*0200*/  SHF.L.U64.HI R10, R12, 0x2, R13 ;  /* 0x000000020c0a7819 */ /* 0x000fe2000001020d */
[----:B------:R-:W-:Y:S02]  /*0210*/  IMAD.MOV.U32 R26, RZ, RZ, RZ ;  /* 0x000000ffff1a7224 */ /* 0x000fe400078e00ff */
[----:B------:R-:W-:Y:S01]  /*0220*/  IMAD.MOV.U32 R11, RZ, RZ, R4 ;  /* 0x000000ffff0b7224 */ /* 0x000fe200078e0004 */
[----:B0-----:R-:W-:Y:S02]  /*0230*/  LEA R6, P1, R14, UR10, 0x2 ;  /* 0x0000000a0e067c11 */ /* 0x001fe4000f8210ff */
[----:B------:R-:W-:-:S02]  /*0240*/  LEA R20, P2, R16, UR8, 0x2 ;  /* 0x0000000810147c11 */ /* 0x000fc4000f8410ff */
[----:B------:R-:W-:Y:S01]  /*0250*/  LEA.HI.X R3, R14, UR11, R15, 0x2, P1 ;  /* 0x0000000b0e037c11 */ /* 0x000fe200088f140f */
[----:B-1----:R-:W-:Y:S01]  /*0260*/  IMAD.U32 R9, RZ, RZ, UR4 ;  /* 0x00000004ff097e24 */ /* 0x002fe2000f8e00ff */
[----:B------:R-:W-:Y:S02]  /*0270*/  LEA.HI.X R21, R16, UR9, R5, 0x2, P2 ;  /* 0x0000000910157c11 */ /* 0x000fe400090f1405 */
[----:B------:R-:W-:-:S05]  /*0280*/  IADD3 R20, P1, PT, R20, 0x10, RZ ;  /* 0x0000001014147810 */ /* 0x000fca0007f3e0ff */
[----:B------:R-:W-:-:S08]  /*0290*/  IMAD.X R21, RZ, RZ, R21, P1 ;  /* 0x000000ffff157224 */ /* 0x000fd000008e0615 */
.L_x_7:
[----:B------:R-:W-:Y:S02]  /*02a0*/  IMAD.MOV.U32 R24, RZ, RZ, R6 ;  /* 0x000000ffff187224 */ /* 0x000fe400078e0006 */
[----:B------:R-:W-:Y:S02]  /*02b0*/  IMAD.MOV.U32 R18, RZ, RZ, R20 ;  /* 0x000000ffff127224 */ /* 0x000fe400078e0014 */
[----:B------:R-:W-:Y:S02]  /*02c0*/  IMAD.MOV.U32 R19, RZ, RZ, R21 ;  /* 0x000000ffff137224 */ /* 0x000fe400078e0015 */
[----:B------:R-:W-:-:S03]  /*02d0*/  IMAD.MOV.U32 R25, RZ, RZ, R3 ;  /* 0x000000ffff197224 */ /* 0x000fc600078e0003 */
[----:B------:R-:W2:Y:S04]  /*02e0*/  LDG.E R29, desc[UR6][R18.64+-0x10] ;  /* 0xfffff006121d7981 */ /* 0x000ea8000c1e1900 */
[----:B------:R-:W2:Y:S01]  /*02f0*/  LDG.E R24, desc[UR6][R24.64] ;  /* 0x0000000618187981 */ /* 0x000ea2000c1e1900 */
[----:B------:R-:W-:-:S03]  /*0300*/  IADD3 R22, P1, PT, R6, R7, RZ ;  /* 0x0000000706167210 */ /* 0x000fc60007f3e0ff */
[----:B------:R-:W3:Y:S02]  /*0310*/  LDG.E R27, desc[UR6][R18.64+-0xc] ;  /* 0xfffff406121b7981 */ /* 0x000ee4000c1e1900 */
[----:B------:R-:W-:Y:S01]  /*0320*/  IMAD.X R23, R3, 0x1, R10, P1 ;  /* 0x0000000103177824 */ /* 0x000fe200008e060a */
[----:B------:R-:W-:-:S04]  /*0330*/  IADD3 R20, P1, PT, R22, R7, RZ ;  /* 0x0000000716147210 */ /* 0x000fc80007f3e0ff */
[----:B------:R-:W3:Y:S01]  /*0340*/  LDG.E R28, desc[UR6][R22.64] ;  /* 0x00000006161c7981 */ /* 0x000ee2000c1e1900 */
[----:B------:R-:W-:-:S05]  /*0350*/  IMAD.X R21, R23, 0x1, R10, P1 ;  /* 0x0000000117157824 */ /* 0x000fca00008e060a */
[----:B------:R3:W4:Y:S04]  /*0360*/  LDG.E R22, desc[UR6][R20.64] ;  /* 0x0000000614167981 */ /* 0x000728000c1e1900 */
[----:B------:R-:W5:Y:S01]  /*0370*/  LDG.E R23, desc[UR6][R18.64+-0x4] ;  /* 0xfffffc0612177981 */ /* 0x000f62000c1e1900 */
[----:B--2---:R-:W-:-:S03]  /*0380*/  FFMA R26, R29, R24, R26 ;  /* 0x000000181d1a7223 */ /* 0x004fc6000000001a */
[----:B------:R-:W4:Y:S01]  /*0390*/  LDG.E R29, desc[UR6][R18.64+-0x8] ;  /* 0xfffff806121d7981 */ /* 0x000f22000c1e1900 */
[----:B------:R-:W-:-:S05]  /*03a0*/  IADD3 R24, P1, PT, R20, R7, RZ ;  /* 0x0000000714187210 */ /* 0x000fca0007f3e0ff */
[----:B------:R-:W-:Y:S02]  /*03b0*/  IMAD.X R25, R21, 0x1, R10, P1 ;  /* 0x0000000115197824 */ /* 0x000fe400008e060a */
[----:B------:R-:W2:Y:S01]  /*03c0*/  LDG.E R21, desc[UR6][R18.64] ;  /* 0x0000000612157981 */ /* 0x000ea2000c1e1900 */
[----:B---3--:R-:W-:Y:S01]  /*03d0*/  FFMA R20, R27, R28, R26 ;  /* 0x0000001c1b147223 */ /* 0x008fe2000000001a */
[----:B------:R-:W-:Y:S02]  /*03e0*/  IADD3 R26, P1, PT, R24, R7, RZ ;  /* 0x00000007181a7210 */ /* 0x000fe40007f3e0ff */
[----:B------:R-:W5:Y:S03]  /*03f0*/  LDG.E R28, desc[UR6][R24.64] ;  /* 0x00000006181c7981 */ /* 0x000f66000c1e1900 */
[----:B------:R-:W-:Y:S02]  /*0400*/  IMAD.X R27, R25, 0x1, R10, P1 ;  /* 0x00000001191b7824 */ /* 0x000fe400008e060a */
[----:B----4-:R-:W-:-:S03]  /*0410*/  FFMA R22, R29, R22, R20 ;  /* 0x000000161d167223 */ /* 0x010fc60000000014 */
[----:B------:R-:W2:Y:S01]  /*0420*/  LDG.E R29, desc[UR6][R26.64] ;  /* 0x000000061a1d7981 */ /* 0x000ea2000c1e1900 */
[----:B-----5:R-:W-:Y:S01]  /*0430*/  FFMA R28, R23, R28, R22 ;  /* 0x0000001c171c7223 */ /* 0x020fe20000000016 */
[-C--:B------:R-:W-:Y:S02]  /*0440*/  IADD3 R22, P1, PT, R26, R7.reuse, RZ ;  /* 0x000000071a167210 */ /* 0x080fe40007f3e0ff */
[----:B------:R-:W3:Y:S03]  /*0450*/  LDG.E R26, desc[UR6][R18.64+0x8] ;  /* 0x00000806121a7981 */ /* 0x000ee6000c1e1900 */
[----:B------:R-:W-:Y:S01]  /*0460*/  IMAD.X R23, R27, 0x1, R10, P1 ;  /* 0x000000011b177824 */ /* 0x000fe200008e060a */
[----:B------:R-:W-:Y:S01]  /*0470*/  IADD3 R20, P1, PT, R22, R7, RZ ;  /* 0x0000000716147210 */ /* 0x000fe20007f3e0ff */
[----:B------:R-:W4:Y:S01]  /*0480*/  LDG.E R27, desc[UR6][R18.64+0xc] ;  /* 0x00000c06121b7981 */ /* 0x000f22000c1e1900 */
[----:B--2---:R-:W-:-:S03]  /*0490*/  FFMA R28, R21, R29, R28 ;  /* 0x0000001d151c7223 */ /* 0x004fc6000000001c */
[----:B------:R-:W-:Y:S01]  /*04a0*/  IMAD.X R21, R23, 0x1, R10, P1 ;  /* 0x0000000117157824 */ /* 0x000fe200008e060a */
[----:B------:R-:W2:Y:S01]  /*04b0*/  LDG.E R29, desc[UR6][R18.64+0x4] ;  /* 0x00000406121d7981 */ /* 0x000ea2000c1e1900 */
[----:B------:R-:W-:-:S03]  /*04c0*/  IADD3 R24, P1, PT, R20, R7, RZ ;  /* 0x0000000714187210 */ /* 0x000fc60007f3e0ff */
[----:B------:R-:W2:Y:S02]  /*04d0*/  LDG.E R23, desc[UR6][R22.64] ;  /* 0x0000000616177981 */ /* 0x000ea4000c1e1900 */
[----:B------:R-:W-:Y:S02]  /*04e0*/  IMAD.X R25, R21, 0x1, R10, P1 ;  /* 0x0000000115197824 */ /* 0x000fe400008e060a */
[----:B------:R-:W3:Y:S04]  /*04f0*/  LDG.E R20, desc[UR6][R20.64] ;  /* 0x0000000614147981 */ /* 0x000ee8000c1e1900 */
[----:B------:R-:W4:Y:S01]  /*0500*/  LDG.E R24, desc[UR6][R24.64] ;  /* 0x0000000618187981 */ /* 0x000f22000c1e1900 */
[----:B------:R-:W-:-:S04]  /*0510*/  IADD3 R11, P1, PT, R11, -0x8, RZ ;  /* 0xfffffff80b0b7810 */ /* 0x000fc80007f3e0ff */
[----:B------:R-:W-:Y:S02]  /*0520*/  IADD3.X R9, PT, PT, R9, -0x1, RZ, P1, !PT ;  /* 0xffffffff09097810 */ /* 0x000fe40000ffe4ff */
[----:B------:R-:W-:-:S04]  /*0530*/  ISETP.NE.U32.AND P1, PT, R11, RZ, PT ;  /* 0x000000ff0b00720c */ /* 0x000fc80003f25070 */
[----:B------:R-:W-:Y:S02]  /*0540*/  ISETP.NE.AND.EX P1, PT, R9, RZ, PT, P1 ;  /* 0x000000ff0900720c */ /* 0x000fe40003f25310 */
[----:B------:R-:W-:-:S05]  /*0550*/  LEA R6, P2, R12, R6, 0x5 ;  /* 0x000000060c067211 */ /* 0x000fca00078428ff */
[----:B------:R-:W-:Y:S02]  /*0560*/  IMAD.X R3, R3, 0x1, R8, P2 ;  /* 0x0000000103037824 */ /* 0x000fe400010e0608 */
[----:B--2---:R-:W-:-:S04]  /*0570*/  FFMA R29, R29, R23, R28 ;  /* 0x000000171d1d7223 */ /* 0x004fc8000000001c */
[----:B---3--:R-:W-:Y:S01]  /*0580*/  FFMA R26, R26, R20, R29 ;  /* 0x000000141a1a7223 */ /* 0x008fe2000000001d */
[----:B------:R-:W-:-:S03]  /*0590*/  IADD3 R20, P3, PT, R18, 0x20, RZ ;  /* 0x0000002012147810 */ /* 0x000fc60007f7e0ff */
[----:B----4-:R-:W-:Y:S02]  /*05a0*/  FFMA R26, R27, R24, R26 ;  /* 0x000000181b1a7223 */ /* 0x010fe4000000001a */
[----:B------:R-:W-:Y:S01]  /*05b0*/  IMAD.X R21, RZ, RZ, R19, P3 ;  /* 0x000000ffff157224 */ /* 0x000fe200018e0613 */
[----:B------:R-:W-:Y:S07]  /*05c0*/  @P1 BRA `(.L_x_7) ;  /* 0xfffffffc00341947 */ /* 0x000fee000383ffff */
.L_x_6:
[----:B------:R-:W-:Y:S05]  /*05d0*/  @!P0 BRA `(.L_x_5) ;  /* 0x0000000400c08947 */ /* 0x000fea0003800000 */
[----:B------:R-:W-:Y:S02]  /*05e0*/  ISETP.GE.U32.AND P1, PT, R2, 0x4, PT ;  /* 0x000000040200780c */ /* 0x000fe40003f26070 */
[----:B------:R-:W-:Y:S02]  /*05f0*/  LOP3.LUT R24, R12, 0x3, RZ, 0xc0, !PT ;  /* 0x000000030c187812 */ /* 0x000fe400078ec0ff */
[----:B------:R-:W-:Y:S02]  /*0600*/  ISETP.GE.U32.AND.EX P1, PT, RZ, RZ, PT, P1 ;  /* 0x000000ffff00720c */ /* 0x000fe40003f26110 */
[----:B------:R-:W-:-:S04]  /*0610*/  ISETP.NE.U32.AND P0, PT, R24, RZ, PT ;  /* 0x000000ff1800720c */ /* 0x000fc80003f05070 */
[----:B------:R-:W-:-:S07]  /*0620*/  ISETP.NE.AND.EX P0, PT, RZ, RZ, PT, P0 ;  /* 0x000000ffff00720c */ /* 0x000fce0003f05300 */
[----:B------:R-:W-:Y:S06]  /*0630*/  @!P1 BRA `(.L_x_8) ;  /* 0x0000000000d09947 */ /* 0x000fec0003800000 */
[----:B------:R-:W0:Y:S01]  /*0640*/  LDCU.128 UR8, c[0x0][0x380] ;  /* 0x00007000ff0877ac */ /* 0x000e220008000c00 */
[----:B------:R-:W-:Y:S01]  /*0650*/  IMAD R2, R12, UR4, RZ ;  /* 0x000000040c027c24 */ /* 0x000fe2000f8e02ff */
[C---:B------:R-:W-:Y:S01]  /*0660*/  IADD3 R8, P1, PT, R4.reuse, R16, RZ ;  /* 0x0000001004087210 */ /* 0x040fe20007f3e0ff */
[----:B------:R-:W-:-:S03]  /*0670*/  IMAD.WIDE.U32 R6, R4, R12, R14 ;  /* 0x0000000c04067225 */ /* 0x000fc600078e000e */
[----:B------:R-:W-:Y:S01]  /*0680*/  IADD3.X R11, PT, PT, R5, UR4, RZ, P1, !PT ;  /* 0x00000004050b7c10 */ /* 0x000fe20008ffe4ff */
[C---:B------:R-:W-:Y:S02]  /*0690*/  IMAD R3, R4.reuse, R13, R2 ;  /* 0x0000000d04037224 */ /* 0x040fe400078e0202 */
[----:B------:R-:W-:Y:S02]  /*06a0*/  VIADD R9, R4, 0x1 ;  /* 0x0000000104097836 */ /* 0x000fe40000000000 */
[----:B------:R-:W-:Y:S02]  /*06b0*/  IMAD.IADD R7, R7, 0x1, R3 ;  /* 0x0000000107077824 */ /* 0x000fe400078e0203 */
[----:B------:R-:W-:-:S04]  /*06c0*/  IMAD.WIDE.U32 R2, R9, R12, R14 ;  /* 0x0000000c09027225 */ /* 0x000fc800078e000e */
[CC--:B------:R-:W-:Y:S01]  /*06d0*/  IMAD R3, R9.reuse, R13.reuse, R3 ;  /* 0x0000000d09037224 */ /* 0x0c0fe200078e0203 */
[----:B0-----:R-:W-:Y:S01]  /*06e0*/  LEA R22, P2, R6, UR10, 0x2 ;  /* 0x0000000a06167c11 */ /* 0x001fe2000f8410ff */
[----:B------:R-:W-:Y:S01]  /*06f0*/  VIADD R19, R4, 0x2 ;  /* 0x0000000204137836 */ /* 0x000fe20000000000 */
[----:B------:R-:W-:Y:S02]  /*0700*/  LEA R28, P1, R8, UR8, 0x2 ;  /* 0x00000008081c7c11 */ /* 0x000fe4000f8210ff */
[----:B------:R-:W-:Y:S02]  /*0710*/  LEA.HI.X R23, R6, UR11, R7, 0x2, P2 ;  /* 0x0000000b06177c11 */ /* 0x000fe400090f1407 */
[----:B------:R-:W-:Y:S02]  /*0720*/  LEA R6, P3, R2, UR10, 0x2 ;  /* 0x0000000a02067c11 */ /* 0x000fe4000f8610ff */
[----:B------:R-:W-:Y:S01]  /*0730*/  IADD3 R9, P2, PT, R9, R16, RZ ;  /* 0x0000001009097210 */ /* 0x000fe20007f5e0ff */
[----:B------:R-:W-:Y:S01]  /*0740*/  VIADD R27, R4, 0x3 ;  /* 0x00000003041b7836 */ /* 0x000fe20000000000 */
[----:B------:R-:W-:Y:S01]  /*0750*/  LEA.HI.X R7, R2, UR11, R3, 0x2, P3 ;  /* 0x0000000b02077c11 */ /* 0x000fe200098f1403 */
[----:B------:R-:W2:Y:S01]  /*0760*/  LDG.E R22, desc[UR6][R22.64] ;  /* 0x0000000616167981 */ /* 0x000ea2000c1e1900 */
[----:B------:R-:W-:Y:S01]  /*0770*/  LEA.HI.X R29, R8, UR9, R11, 0x2, P1 ;  /* 0x00000009081d7c11 */ /* 0x000fe200088f140b */
[----:B------:R-:W-:Y:S01]  /*0780*/  IMAD.X R2, RZ, RZ, R5, P2 ;  /* 0x000000ffff027224 */ /* 0x000fe200010e0605 */
[----:B------:R-:W-:Y:S01]  /*0790*/  LEA R8, P1, R9, UR8, 0x2 ;  /* 0x0000000809087c11 */ /* 0x000fe2000f8210ff */
[-C--:B------:R-:W-:Y:S01]  /*07a0*/  IMAD.WIDE.U32 R10, R19, R12.reuse, R14 ;  /* 0x0000000c130a7225 */ /* 0x080fe200078e000e */
[----:B------:R-:W3:Y:S02]  /*07b0*/  LDG.E R6, desc[UR6][R6.64] ;  /* 0x0000000606067981 */ /* 0x000ee4000c1e1900 */
[----:B------:R-:W-:Y:S01]  /*07c0*/  LEA.HI.X R9, R9, UR9, R2, 0x2, P1 ;  /* 0x0000000909097c11 */ /* 0x000fe200088f1402 */
[----:B------:R-:W-:Y:S01]  /*07d0*/  IMAD R3, R19, R13, R11 ;  /* 0x0000000d13037224 */ /* 0x000fe200078e020b */
[C---:B------:R-:W-:Y:S01]  /*07e0*/  LEA R2, P1, R10.reuse, UR10, 0x2 ;  /* 0x0000000a0a027c11 */ /* 0x040fe2000f8210ff */
[----:B------:R-:W-:Y:S01]  /*07f0*/  IMAD.WIDE.U32 R20, R27, R12, R14 ;  /* 0x0000000c1b147225 */ /* 0x000fe200078e000e */
[----:B------:R0:W2:Y:S02]  /*0800*/  LDG.E R25, desc[UR6][R28.64] ;  /* 0x000000061c197981 */ /* 0x0000a4000c1e1900 */
[----:B------:R-:W-:-:S02]  /*0810*/  LEA.HI.X R3, R10, UR11, R3, 0x2, P1 ;  /* 0x0000000b0a037c11 */ /* 0x000fc400088f1403 */
[----:B------:R-:W-:Y:S01]  /*0820*/  IADD3 R19, P1, PT, R19, R16, RZ ;  /* 0x0000001013137210 */ /* 0x000fe20007f3e0ff */
[----:B------:R-:W3:Y:S04]  /*0830*/  LDG.E R8, desc[UR6][R8.64] ;  /* 0x0000000608087981 */ /* 0x000ee8000c1e1900 */
[----:B------:R-:W-:Y:S01]  /*0840*/  IMAD.X R18, RZ, RZ, R5, P1 ;  /* 0x000000ffff127224 */ /* 0x000fe200008e0605 */
[C---:B------:R-:W-:Y:S01]  /*0850*/  LEA R10, P1, R19.reuse, UR8, 0x2 ;  /* 0x00000008130a7c11 */ /* 0x040fe2000f8210ff */
[----:B------:R-:W4:Y:S03]  /*0860*/  LDG.E R2, desc[UR6][R2.64] ;  /* 0x0000000602027981 */ /* 0x000f26000c1e1900 */
[----:B------:R-:W-:Y:S01]  /*0870*/  LEA.HI.X R11, R19, UR9, R18, 0x2, P1 ;  /* 0x00000009130b7c11 */ /* 0x000fe200088f1412 */
[----:B------:R-:W-:Y:S01]  /*0880*/  IMAD R19, R27, R13, R21 ;  /* 0x0000000d1b137224 */ /* 0x000fe200078e0215 */
[----:B------:R-:W-:-:S03]  /*0890*/  LEA R18, P1, R20, UR10, 0x2 ;  /* 0x0000000a14127c11 */ /* 0x000fc6000f8210ff */
[----:B------:R-:W4:Y:S01]  /*08a0*/  LDG.E R10, desc[UR6][R10.64] ;  /* 0x000000060a0a7981 */ /* 0x000f22000c1e1900 */
[----:B------:R-:W-:Y:S02]  /*08b0*/  LEA.HI.X R19, R20, UR11, R19, 0x2, P1 ;  /* 0x0000000b14137c11 */ /* 0x000fe400088f1413 */
[----:B------:R-:W-:-:S03]  /*08c0*/  IADD3 R27, P1, PT, R27, R16, RZ ;  /* 0x000000101b1b7210 */ /* 0x000fc60007f3e0ff */
[----:B------:R-:W5:Y:S01]  /*08d0*/  LDG.E R18, desc[UR6][R18.64] ;  /* 0x0000000612127981 */ /* 0x000f62000c1e1900 */
[----:B------:R-:W-:Y:S01]  /*08e0*/  LEA R20, P2, R27, UR8, 0x2 ;  /* 0x000000081b147c11 */ /* 0x000fe2000f8410ff */
[----:B0-----:R-:W-:-:S05]  /*08f0*/  IMAD.X R28, RZ, RZ, R5, P1 ;  /* 0x000000ffff1c7224 */ /* 0x001fca00008e0605 */
[----:B------:R-:W-:-:S05]  /*0900*/  LEA.HI.X R21, R27, UR9, R28, 0x2, P2 ;  /* 0x000000091b157c11 */ /* 0x000fca00090f141c */
[----:B------:R-:W5:Y:S01]  /*0910*/  LDG.E R20, desc[UR6][R20.64] ;  /* 0x0000000614147981 */ /* 0x000f62000c1e1900 */
[----:B------:R-:W-:Y:S01]  /*0920*/  VIADD R4, R4, 0x4 ;  /* 0x0000000404047836 */ /* 0x000fe20000000000 */
[----:B------:R-:W-:Y:S01]  /*0930*/  UMOV UR4, URZ ;  /* 0x000000ff00047c82 */ /* 0x000fe20008000000 */
[----:B--2---:R-:W-:-:S04]  /*0940*/  FFMA R25, R25, R22, R26 ;  /* 0x0000001619197223 */ /* 0x004fc8000000001a */
[----:B---3--:R-:W-:-:S04]  /*0950*/  FFMA R25, R8, R6, R25 ;  /* 0x0000000608197223 */ /* 0x008fc80000000019 */
[----:B----4-:R-:W-:-:S04]  /*0960*/  FFMA R25, R10, R2, R25 ;  /* 0x000000020a197223 */ /* 0x010fc80000000019 */
[----:B-----5:R-:W-:-:S07]  /*0970*/  FFMA R26, R20, R18, R25 ;  /* 0x00000012141a7223 */ /* 0x020fce0000000019 */
.L_x_8:
[----:B------:R-:W-:Y:S05]  /*0980*/  @!P0 BRA `(.L_x_5) ;  /* 0x0000000000d48947 */ /* 0x000fea0003800000 */
[----:B------:R-:W-:Y:S02]  /*0990*/  ISETP.NE.U32.AND P1, PT, R24, 0x1, PT ;  /* 0x000000011800780c */ /* 0x000fe40003f25070 */
[----:B------:R-:W-:Y:S02]  /*09a0*/  LOP3.LUT R2, R12, 0x1, RZ, 0xc0, !PT ;  /* 0x000000010c027812 */ /* 0x000fe400078ec0ff */
[----:B------:R-:W-:Y:S02]  /*09b0*/  ISETP.NE.AND.EX P1, PT, RZ, RZ, PT, P1 ;  /* 0x000000ffff00720c */ /* 0x000fe40003f25310 */
[----:B------:R-:W-:-:S04]  /*09c0*/  ISETP.NE.U32.AND P0, PT, R2, 0x1, PT ;  /* 0x000000010200780c */ /* 0x000fc80003f05070 */
[----:B------:R-:W-:-:S07]  /*09d0*/  ISETP.NE.U32.AND.EX P0, PT, RZ, RZ, PT, P0 ;  /* 0x000000ffff00720c */ /* 0x000fce0003f05100 */
[----:B------:R-:W-:Y:S06]  /*09e0*/  @!P1 BRA `(.L_x_9) ;  /* 0x0000000000789947 */ /* 0x000fec0003800000 */
[----:B------:R-:W0:Y:S01]  /*09f0*/  LDCU.128 UR8, c[0x0][0x380] ;  /* 0x00007000ff0877ac */ /* 0x000e220008000c00 */
[----:B------:R-:W-:Y:S01]  /*0a00*/  IMAD R2, R12, UR4, RZ ;  /* 0x000000040c027c24 */ /* 0x000fe2000f8e02ff */
[C---:B------:R-:W-:Y:S01]  /*0a10*/  IADD3 R3, P1, PT, R4.reuse, R16, RZ ;  /* 0x0000001004037210 */ /* 0x040fe20007f3e0ff */
[----:B------:R-:W-:Y:S02]  /*0a20*/  IMAD.MOV.U32 R8, RZ, RZ, R14 ;  /* 0x000000ffff087224 */ /* 0x000fe400078e000e */
[----:B------:R-:W-:Y:S01]  /*0a30*/  IMAD.MOV.U32 R9, RZ, RZ, R15 ;  /* 0x000000ffff097224 */ /* 0x000fe200078e000f */
[----:B------:R-:W-:Y:S01]  /*0a40*/  IADD3.X R10, PT, PT, R5, UR4, RZ, P1, !PT ;  /* 0x00000004050a7c10 */ /* 0x000fe20008ffe4ff */
[C---:B------:R-:W-:Y:S02]  /*0a50*/  VIADD R21, R4.reuse, 0x1 ;  /* 0x0000000104157836 */ /* 0x040fe40000000000 */
[C---:B------:R-:W-:Y:S02]  /*0a60*/  IMAD R11, R4.reuse, R13, R2 ;  /* 0x0000000d040b7224 */ /* 0x040fe400078e0202 */
[----:B------:R-:W-:Y:S01]  /*0a70*/  IMAD.WIDE.U32 R6, R4, R12, R8 ;  /* 0x0000000c04067225 */ /* 0x000fe200078e0008 */
[----:B------:R-:W-:-:S03]  /*0a80*/  IADD3 R19, P1, PT, R21, R16, RZ ;  /* 0x0000001015137210 */ /* 0x000fc60007f3e0ff */
[----:B------:R-:W-:Y:S01]  /*0a90*/  IMAD.WIDE.U32 R8, R21, R12, R8 ;  /* 0x0000000c15087225 */ /* 0x000fe200078e0008 */
[----:B0-----:R-:W-:-:S03]  /*0aa0*/  LEA R2, P2, R3, UR8, 0x2 ;  /* 0x0000000803027c11 */ /* 0x001fc6000f8410ff */
[----:B------:R-:W-:Y:S01]  /*0ab0*/  IMAD.IADD R11, R7, 0x1, R11 ;  /* 0x00000001070b7824 */ /* 0x000fe200078e020b */
[----:B------:R-:W-:Y:S01]  /*0ac0*/  LEA R18, P3, R19, UR8, 0x2 ;  /* 0x0000000813127c11 */ /* 0x000fe2000f8610ff */
[----:B------:R-:W-:Y:S01]  /*0ad0*/  IMAD.X R22, RZ, RZ, R5, P1 ;  /* 0x000000ffff167224 */ /* 0x000fe200008e0605 */
[----:B------:R-:W-:Y:S01]  /*0ae0*/  LEA.HI.X R3, R3, UR9, R10, 0x2, P2 ;  /* 0x0000000903037c11 */ /* 0x000fe200090f140a */
[----:B------:R-:W-:Y:S01]  /*0af0*/  IMAD R7, R21, R13, R9 ;  /* 0x0000000d15077224 */ /* 0x000fe200078e0209 */
[----:B------:R-:W-:Y:S02]  /*0b00*/  LEA R20, P2, R6, UR10, 0x2 ;  /* 0x0000000a06147c11 */ /* 0x000fe4000f8410ff */
[----:B------:R-:W-:Y:S02]  /*0b10*/  LEA R10, P4, R8, UR10, 0x2 ;  /* 0x0000000a080a7c11 */ /* 0x000fe4000f8810ff */
[----:B------:R-:W-:Y:S01]  /*0b20*/  LEA.HI.X R21, R6, UR11, R11, 0x2, P2 ;  /* 0x0000000b06157c11 */ /* 0x000fe200090f140b */
[----:B------:R-:W2:Y:S01]  /*0b30*/  LDG.E R3, desc[UR6][R2.64] ;  /* 0x0000000602037981 */ /* 0x000ea2000c1e1900 */
[----:B------:R-:W-:-:S02]  /*0b40*/  LEA.HI.X R19, R19, UR9, R22, 0x2, P3 ;  /* 0x0000000913137c11 */ /* 0x000fc400098f1416 */
[----:B------:R-:W-:Y:S01]  /*0b50*/  LEA.HI.X R11, R8, UR11, R7, 0x2, P4 ;  /* 0x0000000b080b7c11 */ /* 0x000fe2000a0f1407 */
[----:B------:R-:W2:Y:S04]  /*0b60*/  LDG.E R20, desc[UR6][R20.64] ;  /* 0x0000000614147981 */ /* 0x000ea8000c1e1900 */
[----:B------:R-:W3:Y:S04]  /*0b70*/  LDG.E R19, desc[UR6][R18.64] ;  /* 0x0000000612137981 */ /* 0x000ee8000c1e1900 */
[----:B------:R-:W3:Y:S01]  /*0b80*/  LDG.E R10, desc[UR6][R10.64] ;  /* 0x000000060a0a7981 */ /* 0x000ee2000c1e1900 */
[----:B------:R-:W-:Y:S01]  /*0b90*/  VIADD R4, R4, 0x2 ;  /* 0x0000000204047836 */ /* 0x000fe20000000000 */
[----:B------:R-:W-:Y:S01]  /*0ba0*/  UMOV UR4, URZ ;  /* 0x000000ff00047c82 */ /* 0x000fe20008000000 */
[----:B--2---:R-:W-:-:S04]  /*0bb0*/  FFMA R26, R3, R20, R26 ;  /* 0x00000014031a7223 */ /* 0x004fc8000000001a */
[----:B---3--:R-:W-:-:S07]  /*0bc0*/  FFMA R26, R19, R10, R26 ;  /* 0x0000000a131a7223 */ /* 0x008fce000000001a */
.L_x_9:
[----:B------:R-:W-:Y:S05]  /*0bd0*/  @P0 BRA `(.L_x_5) ;  /* 0x0000000000400947 */ /* 0x000fea0003800000 */
[----:B------:R-:W0:Y:S01]  /*0be0*/  LDCU.128 UR8, c[0x0][0x380] ;  /* 0x00007000ff0877ac */ /* 0x000e220008000c00 */
[----:B------:R-:W-:Y:S01]  /*0bf0*/  IMAD R2, R12, UR4, RZ ;  /* 0x000000040c027c24 */ /* 0x000fe2000f8e02ff */
[C---:B------:R-:W-:Y:S01]  /*0c00*/  IADD3 R16, P0, PT, R4.reuse, R16, RZ ;  /* 0x0000001004107210 */ /* 0x040fe20007f1e0ff */
[----:B------:R-:W-:Y:S02]  /*0c10*/  IMAD.MOV.U32 R6, RZ, RZ, R14 ;  /* 0x000000ffff067224 */ /* 0x000fe400078e000e */
[----:B------:R-:W-:Y:S01]  /*0c20*/  IMAD.MOV.U32 R7, RZ, RZ, R15 ;  /* 0x000000ffff077224 */ /* 0x000fe200078e000f */
[----:B------:R-:W-:Y:S01]  /*0c30*/  IADD3.X R3, PT, PT, R5, UR4, RZ, P0, !PT ;  /* 0x0000000405037c10 */ /* 0x000fe200087fe4ff */
[C---:B------:R-:W-:Y:S02]  /*0c40*/  IMAD R9, R4.reuse, R13, R2 ;  /* 0x0000000d04097224 */ /* 0x040fe400078e0202 */
[----:B------:R-:W-:-:S04]  /*0c50*/  IMAD.WIDE.U32 R6, R4, R12, R6 ;  /* 0x0000000c04067225 */ /* 0x000fc800078e0006 */
[----:B------:R-:W-:Y:S01]  /*0c60*/  IMAD.IADD R5, R7, 0x1, R9 ;  /* 0x0000000107057824 */ /* 0x000fe200078e0209 */
[----:B0-----:R-:W-:Y:S02]  /*0c70*/  LEA R2, P1, R16, UR8, 0x2 ;  /* 0x0000000810027c11 */ /* 0x001fe4000f8210ff */
[----:B------:R-:W-:Y:S02]  /*0c80*/  LEA R4, P0, R6, UR10, 0x2 ;  /* 0x0000000a06047c11 */ /* 0x000fe4000f8010ff */
[----:B------:R-:W-:Y:S02]  /*0c90*/  LEA.HI.X R3, R16, UR9, R3, 0x2, P1 ;  /* 0x0000000910037c11 */ /* 0x000fe400088f1403 */
[----:B------:R-:W-:-:S04]  /*0ca0*/  LEA.HI.X R5, R6, UR11, R5, 0x2, P0 ;  /* 0x0000000b06057c11 */ /* 0x000fc800080f1405 */
[----:B------:R-:W2:Y:S04]  /*0cb0*/  LDG.E R3, desc[UR6][R2.64] ;  /* 0x0000000602037981 */ /* 0x000ea8000c1e1900 */
[----:B------:R-:W2:Y:S02]  /*0cc0*/  LDG.E R4, desc[UR6][R4.64] ;  /* 0x0000000604047981 */ /* 0x000ea4000c1e1900 */
[----:B--2---:R-:W-:-:S07]  /*0cd0*/  FFMA R26, R3, R4, R26 ;  /* 0x00000004031a7223 */ /* 0x004fce000000001a */
.L_x_5:
[----:B------:R-:W0:Y:S01]  /*0ce0*/  LDCU.64 UR4, c[0x0][0x390] ;  /* 0x00007200ff0477ac */ /* 0x000e220008000a00 */
[----:B------:R-:W-:-:S03]  /*0cf0*/  SHF.R.S32.HI R15, RZ, 0x1f, R14 ;  /* 0x0000001fff0f7819 */ /* 0x000fc6000001140e */
[----:B------:R-:W-:-:S04]  /*0d00*/  IMAD.WIDE.U32 R2, R0, R12, R14 ;  /* 0x0000000c00027225 */ /* 0x000fc800078e000e */
[----:B------:R-:W-:Y:S01]  /*0d10*/  IMAD R13, R0, R13, R3 ;  /* 0x0000000d000d7224 */ /* 0x000fe200078e0203 */
[----:B0-----:R-:W-:-:S04]  /*0d20*/  LEA R4, P0, R2, UR4, 0x2 ;  /* 0x0000000402047c11 */ /* 0x001fc8000f8010ff */
[----:B------:R-:W-:-:S05]  /*0d30*/  LEA.HI.X R5, R2, UR5, R13, 0x2, P0 ;  /* 0x0000000502057c11 */ /* 0x000fca00080f140d */
[----:B------:R-:W-:Y:S01]  /*0d40*/  STG.E desc[UR6][R4.64], R26 ;  /* 0x0000001a04007986 */ /* 0x000fe2000c101906 */
[----:B------:R-:W-:Y:S05]  /*0d50*/  EXIT ;  /* 0x000000000000794d */ /* 0x000fea0003800000 */
.L_x_10:
        /* <DEDUP_REMOVED lines=10> */
.L_x_12:


//--------------------- .nv.shared._Z15matrix_multiplyPfS_S_m --------------------------
	.section	.nv.shared._Z15matrix_multiplyPfS_S_m,"aw",@nobits
	.sectionflags	@""
	.align	4
.nv.shared._Z15matrix_multiplyPfS_S_m:
	.zero		3072


//--------------------- .nv.shared.reserved.0     --------------------------
	.section	.nv.shared.reserved.0,"aw",@nobits
	.weak		__nv_reservedSMEM_offset_0_alias
	.size		__nv_reservedSMEM_offset_0_alias, 0, 64
	.other		__nv_reservedSMEM_offset_0_alias,@"STO_CUDA_RESERVED_SHARED STV_DEFAULT"
__nv_reservedSMEM_offset_0_alias:
	.zero		0
	.zero		64


//--------------------- .nv.constant0._Z15matrix_multiplyPfS_S_m --------------------------
	.section	.nv.constant0._Z15matrix_multiplyPfS_S_m,"a",@progbits
	.sectionflags	@""
	.align	4
.nv.constant0._Z15matrix_multiplyPfS_S_m:
	.zero		928


//--------------------- .nv.constant0._Z22matrix_multiply_simplePfS_S_m --------------------------
	.section	.nv.constant0._Z22matrix_multiply_simplePfS_S_m,"a",@progbits
	.sectionflags	@""
	.align	4
.nv.constant0._Z22matrix_multiply_simplePfS_S_m:
	.zero		928


//--------------------- SYMBOLS --------------------------

	.type		.nv.reservedSmem.offset0,@object
	.size		.nv.reservedSmem.offset0,0x4
	.type		.nv.reservedSmem.cap,@object
	.size		.nv.reservedSmem.cap,0x4
